//
// Generated by NVIDIA NVVM Compiler
//
// Compiler Build ID: CL-36424714
// Cuda compilation tools, release 13.0, V13.0.88
// Based on NVVM 20.0.0
//

.version 9.0
.target sm_100
.address_size 64

	// .globl	_Z34square_dgemm_kernel_2d_blocktilingiPKdS0_Pd
// _ZZ34square_dgemm_kernel_2d_blocktilingiPKdS0_PdE2As has been demoted
// _ZZ34square_dgemm_kernel_2d_blocktilingiPKdS0_PdE2Bs has been demoted

.visible .entry _Z34square_dgemm_kernel_2d_blocktilingiPKdS0_Pd(
	.param .u32 _Z34square_dgemm_kernel_2d_blocktilingiPKdS0_Pd_param_0,
	.param .u64 .ptr .align 1 _Z34square_dgemm_kernel_2d_blocktilingiPKdS0_Pd_param_1,
	.param .u64 .ptr .align 1 _Z34square_dgemm_kernel_2d_blocktilingiPKdS0_Pd_param_2,
	.param .u64 .ptr .align 1 _Z34square_dgemm_kernel_2d_blocktilingiPKdS0_Pd_param_3
)
{
	.reg .pred 	%p<52>;
	.reg .b32 	%r<152>;
	.reg .b64 	%rd<48>;
	.reg .b64 	%fd<179>;
	// demoted variable
	.shared .align 8 .b8 _ZZ34square_dgemm_kernel_2d_blocktilingiPKdS0_PdE2As[8192];
	// demoted variable
	.shared .align 8 .b8 _ZZ34square_dgemm_kernel_2d_blocktilingiPKdS0_PdE2Bs[8192];
	ld.param.u32 	%r45, [_Z34square_dgemm_kernel_2d_blocktilingiPKdS0_Pd_param_0];
	ld.param.u64 	%rd9, [_Z34square_dgemm_kernel_2d_blocktilingiPKdS0_Pd_param_1];
	ld.param.u64 	%rd10, [_Z34square_dgemm_kernel_2d_blocktilingiPKdS0_Pd_param_2];
	ld.param.u64 	%rd11, [_Z34square_dgemm_kernel_2d_blocktilingiPKdS0_Pd_param_3];
	cvta.to.global.u64 	%rd1, %rd9;
	cvta.to.global.u64 	%rd2, %rd10;
	cvta.to.global.u64 	%rd3, %rd11;
	mov.u32 	%r46, %ctaid.x;
	mov.u32 	%r47, %ctaid.y;
	mov.u32 	%r1, %tid.y;
	mov.u32 	%r2, %tid.x;
	shl.b32 	%r3, %r46, 6;
	shl.b32 	%r4, %r47, 6;
	setp.lt.s32 	%p1, %r45, 1;
	mov.f64 	%fd163, 0d0000000000000000;
	mov.f64 	%fd164, %fd163;
	mov.f64 	%fd165, %fd163;
	mov.f64 	%fd166, %fd163;
	mov.f64 	%fd167, %fd163;
	mov.f64 	%fd168, %fd163;
	mov.f64 	%fd169, %fd163;
	mov.f64 	%fd170, %fd163;
	mov.f64 	%fd171, %fd163;
	mov.f64 	%fd172, %fd163;
	mov.f64 	%fd173, %fd163;
	mov.f64 	%fd174, %fd163;
	mov.f64 	%fd175, %fd163;
	mov.f64 	%fd176, %fd163;
	mov.f64 	%fd177, %fd163;
	mov.f64 	%fd178, %fd163;
	@%p1 bra 	$L__BB0_37;
	shl.b32 	%r49, %r1, 4;
	add.s32 	%r5, %r49, %r2;
	and.b32  	%r6, %r2, 15;
	and.b32  	%r50, %r5, 63;
	add.s32 	%r7, %r50, %r4;
	shr.u32 	%r51, %r5, 4;
	add.s32 	%r8, %r51, %r3;
	mul.lo.s32 	%r9, %r8, %r45;
	add.s32 	%r52, %r5, 256;
	shr.u32 	%r53, %r52, 4;
	add.s32 	%r10, %r53, %r3;
	mul.lo.s32 	%r11, %r10, %r45;
	add.s32 	%r54, %r5, 512;
	shr.u32 	%r55, %r54, 4;
	add.s32 	%r12, %r55, %r3;
	mul.lo.s32 	%r13, %r12, %r45;
	add.s32 	%r56, %r5, 768;
	shr.u32 	%r57, %r56, 4;
	add.s32 	%r14, %r57, %r3;
	mul.lo.s32 	%r15, %r14, %r45;
	and.b32  	%r58, %r52, 960;
	or.b32  	%r59, %r58, %r50;
	shl.b32 	%r60, %r59, 3;
	mov.u32 	%r61, _ZZ34square_dgemm_kernel_2d_blocktilingiPKdS0_PdE2Bs;
	add.s32 	%r16, %r61, %r60;
	and.b32  	%r62, %r54, 960;
	or.b32  	%r63, %r62, %r50;
	shl.b32 	%r64, %r63, 3;
	add.s32 	%r17, %r61, %r64;
	mov.b32 	%r148, 0;
	mov.f64 	%fd163, 0d0000000000000000;
$L__BB0_2:
	setp.gt.u32 	%p2, %r5, 1023;
	add.s32 	%r22, %r148, %r6;
	@%p2 bra 	$L__BB0_6;
	setp.ge.s32 	%p3, %r22, %r45;
	setp.ge.u32 	%p4, %r8, %r45;
	mov.f64 	%fd155, 0d0000000000000000;
	or.pred  	%p5, %p4, %p3;
	@%p5 bra 	$L__BB0_5;
	add.s32 	%r65, %r9, %r22;
	mul.wide.u32 	%rd12, %r65, 8;
	add.s64 	%rd13, %rd1, %rd12;
	ld.global.nc.f64 	%fd155, [%rd13];
$L__BB0_5:
	and.b32  	%r66, %r5, 1008;
	or.b32  	%r67, %r66, %r6;
	shl.b32 	%r68, %r67, 3;
	mov.u32 	%r69, _ZZ34square_dgemm_kernel_2d_blocktilingiPKdS0_PdE2As;
	add.s32 	%r70, %r69, %r68;
	st.shared.f64 	[%r70], %fd155;
$L__BB0_6:
	setp.gt.u32 	%p6, %r5, 767;
	@%p6 bra 	$L__BB0_10;
	setp.ge.s32 	%p7, %r22, %r45;
	setp.ge.u32 	%p8, %r10, %r45;
	mov.f64 	%fd156, 0d0000000000000000;
	or.pred  	%p9, %p8, %p7;
	@%p9 bra 	$L__BB0_9;
	add.s32 	%r71, %r11, %r22;
	mul.wide.u32 	%rd14, %r71, 8;
	add.s64 	%rd15, %rd1, %rd14;
	ld.global.nc.f64 	%fd156, [%rd15];
$L__BB0_9:
	add.s32 	%r72, %r5, 256;
	and.b32  	%r73, %r72, 1008;
	or.b32  	%r74, %r73, %r6;
	shl.b32 	%r75, %r74, 3;
	mov.u32 	%r76, _ZZ34square_dgemm_kernel_2d_blocktilingiPKdS0_PdE2As;
	add.s32 	%r77, %r76, %r75;
	st.shared.f64 	[%r77], %fd156;
$L__BB0_10:
	setp.gt.u32 	%p10, %r5, 511;
	@%p10 bra 	$L__BB0_14;
	setp.ge.s32 	%p11, %r22, %r45;
	setp.ge.u32 	%p12, %r12, %r45;
	mov.f64 	%fd157, 0d0000000000000000;
	or.pred  	%p13, %p12, %p11;
	@%p13 bra 	$L__BB0_13;
	add.s32 	%r78, %r13, %r22;
	mul.wide.u32 	%rd16, %r78, 8;
	add.s64 	%rd17, %rd1, %rd16;
	ld.global.nc.f64 	%fd157, [%rd17];
$L__BB0_13:
	add.s32 	%r79, %r5, 512;
	and.b32  	%r80, %r79, 1008;
	or.b32  	%r81, %r80, %r6;
	shl.b32 	%r82, %r81, 3;
	mov.u32 	%r83, _ZZ34square_dgemm_kernel_2d_blocktilingiPKdS0_PdE2As;
	add.s32 	%r84, %r83, %r82;
	st.shared.f64 	[%r84], %fd157;
$L__BB0_14:
	setp.gt.u32 	%p14, %r5, 255;
	@%p14 bra 	$L__BB0_18;
	setp.ge.s32 	%p15, %r22, %r45;
	setp.ge.u32 	%p16, %r14, %r45;
	mov.f64 	%fd158, 0d0000000000000000;
	or.pred  	%p17, %p16, %p15;
	@%p17 bra 	$L__BB0_17;
	add.s32 	%r85, %r15, %r22;
	mul.wide.u32 	%rd18, %r85, 8;
	add.s64 	%rd19, %rd1, %rd18;
	ld.global.nc.f64 	%fd158, [%rd19];
$L__BB0_17:
	add.s32 	%r86, %r5, 768;
	and.b32  	%r87, %r86, 1008;
	or.b32  	%r88, %r87, %r6;
	shl.b32 	%r89, %r88, 3;
	mov.u32 	%r90, _ZZ34square_dgemm_kernel_2d_blocktilingiPKdS0_PdE2As;
	add.s32 	%r91, %r90, %r89;
	st.shared.f64 	[%r91], %fd158;
$L__BB0_18:
	@%p2 bra 	$L__BB0_22;
	setp.ge.u32 	%p19, %r7, %r45;
	shr.u32 	%r93, %r5, 6;
	add.s32 	%r23, %r93, %r148;
	setp.ge.s32 	%p20, %r23, %r45;
	mov.f64 	%fd159, 0d0000000000000000;
	or.pred  	%p21, %p20, %p19;
	@%p21 bra 	$L__BB0_21;
	mad.lo.s32 	%r94, %r23, %r45, %r7;
	mul.wide.u32 	%rd20, %r94, 8;
	add.s64 	%rd21, %rd2, %rd20;
	ld.global.nc.f64 	%fd159, [%rd21];
$L__BB0_21:
	shl.b32 	%r95, %r5, 3;
	and.b32  	%r96, %r95, 8184;
	mov.u32 	%r97, _ZZ34square_dgemm_kernel_2d_blocktilingiPKdS0_PdE2Bs;
	add.s32 	%r98, %r97, %r96;
	st.shared.f64 	[%r98], %fd159;
$L__BB0_22:
	@%p6 bra 	$L__BB0_26;
	setp.ge.u32 	%p23, %r7, %r45;
	add.s32 	%r100, %r5, 256;
	shr.u32 	%r101, %r100, 6;
	add.s32 	%r24, %r101, %r148;
	setp.ge.s32 	%p24, %r24, %r45;
	mov.f64 	%fd160, 0d0000000000000000;
	or.pred  	%p25, %p24, %p23;
	@%p25 bra 	$L__BB0_25;
	mad.lo.s32 	%r102, %r24, %r45, %r7;
	mul.wide.u32 	%rd22, %r102, 8;
	add.s64 	%rd23, %rd2, %rd22;
	ld.global.nc.f64 	%fd160, [%rd23];
$L__BB0_25:
	st.shared.f64 	[%r16], %fd160;
$L__BB0_26:
	@%p10 bra 	$L__BB0_30;
	setp.ge.u32 	%p27, %r7, %r45;
	add.s32 	%r104, %r5, 512;
	shr.u32 	%r105, %r104, 6;
	add.s32 	%r25, %r105, %r148;
	setp.ge.s32 	%p28, %r25, %r45;
	mov.f64 	%fd161, 0d0000000000000000;
	or.pred  	%p29, %p28, %p27;
	@%p29 bra 	$L__BB0_29;
	mad.lo.s32 	%r106, %r25, %r45, %r7;
	mul.wide.u32 	%rd24, %r106, 8;
	add.s64 	%rd25, %rd2, %rd24;
	ld.global.nc.f64 	%fd161, [%rd25];
$L__BB0_29:
	st.shared.f64 	[%r17], %fd161;
$L__BB0_30:
	@%p14 bra 	$L__BB0_34;
	setp.ge.u32 	%p31, %r7, %r45;
	add.s32 	%r108, %r5, 768;
	shr.u32 	%r109, %r108, 6;
	add.s32 	%r26, %r109, %r148;
	setp.ge.s32 	%p32, %r26, %r45;
	mov.f64 	%fd162, 0d0000000000000000;
	or.pred  	%p33, %p32, %p31;
	@%p33 bra 	$L__BB0_33;
	mad.lo.s32 	%r110, %r26, %r45, %r7;
	mul.wide.u32 	%rd26, %r110, 8;
	add.s64 	%rd27, %rd2, %rd26;
	ld.global.nc.f64 	%fd162, [%rd27];
$L__BB0_33:
	and.b32  	%r112, %r108, 960;
	and.b32  	%r113, %r5, 63;
	or.b32  	%r114, %r112, %r113;
	shl.b32 	%r115, %r114, 3;
	mov.u32 	%r116, _ZZ34square_dgemm_kernel_2d_blocktilingiPKdS0_PdE2Bs;
	add.s32 	%r117, %r116, %r115;
	st.shared.f64 	[%r117], %fd162;
$L__BB0_34:
	shl.b32 	%r119, %r2, 5;
	mov.u32 	%r120, _ZZ34square_dgemm_kernel_2d_blocktilingiPKdS0_PdE2Bs;
	add.s32 	%r121, %r119, %r120;
	add.s32 	%r150, %r121, 512;
	shl.b32 	%r122, %r1, 9;
	mov.u32 	%r123, _ZZ34square_dgemm_kernel_2d_blocktilingiPKdS0_PdE2As;
	add.s32 	%r124, %r122, %r123;
	add.s32 	%r149, %r124, 256;
	bar.sync 	0;
	mov.b32 	%r151, 512;
$L__BB0_35:
	ld.shared.f64 	%fd91, [%r149+-256];
	ld.shared.f64 	%fd92, [%r149+-128];
	ld.shared.f64 	%fd93, [%r149];
	ld.shared.f64 	%fd94, [%r149+128];
	ld.shared.f64 	%fd95, [%r150+-512];
	ld.shared.f64 	%fd96, [%r150+-504];
	ld.shared.f64 	%fd97, [%r150+-496];
	ld.shared.f64 	%fd98, [%r150+-488];
	fma.rn.f64 	%fd99, %fd91, %fd95, %fd170;
	fma.rn.f64 	%fd100, %fd91, %fd96, %fd169;
	fma.rn.f64 	%fd101, %fd91, %fd97, %fd168;
	fma.rn.f64 	%fd102, %fd91, %fd98, %fd167;
	fma.rn.f64 	%fd103, %fd92, %fd95, %fd166;
	fma.rn.f64 	%fd104, %fd92, %fd96, %fd165;
	fma.rn.f64 	%fd105, %fd92, %fd97, %fd164;
	fma.rn.f64 	%fd106, %fd92, %fd98, %fd163;
	fma.rn.f64 	%fd107, %fd93, %fd95, %fd171;
	fma.rn.f64 	%fd108, %fd93, %fd96, %fd172;
	fma.rn.f64 	%fd109, %fd93, %fd97, %fd173;
	fma.rn.f64 	%fd110, %fd93, %fd98, %fd174;
	fma.rn.f64 	%fd111, %fd94, %fd95, %fd175;
	fma.rn.f64 	%fd112, %fd94, %fd96, %fd176;
	fma.rn.f64 	%fd113, %fd94, %fd97, %fd177;
	fma.rn.f64 	%fd114, %fd94, %fd98, %fd178;
	ld.shared.f64 	%fd115, [%r149+-248];
	ld.shared.f64 	%fd116, [%r149+-120];
	ld.shared.f64 	%fd117, [%r149+8];
	ld.shared.f64 	%fd118, [%r149+136];
	ld.shared.f64 	%fd119, [%r150];
	ld.shared.f64 	%fd120, [%r150+8];
	ld.shared.f64 	%fd121, [%r150+16];
	ld.shared.f64 	%fd122, [%r150+24];
	fma.rn.f64 	%fd170, %fd115, %fd119, %fd99;
	fma.rn.f64 	%fd169, %fd115, %fd120, %fd100;
	fma.rn.f64 	%fd168, %fd115, %fd121, %fd101;
	fma.rn.f64 	%fd167, %fd115, %fd122, %fd102;
	fma.rn.f64 	%fd166, %fd116, %fd119, %fd103;
	fma.rn.f64 	%fd165, %fd116, %fd120, %fd104;
	fma.rn.f64 	%fd164, %fd116, %fd121, %fd105;
	fma.rn.f64 	%fd163, %fd116, %fd122, %fd106;
	fma.rn.f64 	%fd171, %fd117, %fd119, %fd107;
	fma.rn.f64 	%fd172, %fd117, %fd120, %fd108;
	fma.rn.f64 	%fd173, %fd117, %fd121, %fd109;
	fma.rn.f64 	%fd174, %fd117, %fd122, %fd110;
	fma.rn.f64 	%fd175, %fd118, %fd119, %fd111;
	fma.rn.f64 	%fd176, %fd118, %fd120, %fd112;
	fma.rn.f64 	%fd177, %fd118, %fd121, %fd113;
	fma.rn.f64 	%fd178, %fd118, %fd122, %fd114;
	add.s32 	%r151, %r151, 1024;
	add.s32 	%r150, %r150, 1024;
	add.s32 	%r149, %r149, 16;
	setp.ne.s32 	%p34, %r151, 8704;
	@%p34 bra 	$L__BB0_35;
	bar.sync 	0;
	add.s32 	%r148, %r148, 16;
	setp.lt.s32 	%p35, %r148, %r45;
	@%p35 bra 	$L__BB0_2;
$L__BB0_37:
	shl.b32 	%r125, %r1, 2;
	add.s32 	%r18, %r3, %r125;
	shl.b32 	%r126, %r2, 2;
	add.s32 	%r127, %r4, %r126;
	mul.lo.s32 	%r20, %r18, %r45;
	max.s32 	%r128, %r18, %r127;
	setp.lt.s32 	%p36, %r128, %r45;
	@%p36 bra 	$L__BB0_38;
	bra.uni 	$L__BB0_39;
$L__BB0_38:
	add.s32 	%r129, %r127, %r20;
	mul.wide.u32 	%rd28, %r129, 8;
	add.s64 	%rd29, %rd3, %rd28;
	st.global.f64 	[%rd29], %fd170;
$L__BB0_39:
	add.s32 	%r36, %r127, 1;
	max.s32 	%r130, %r18, %r36;
	setp.ge.s32 	%p37, %r130, %r45;
	cvt.u64.u32 	%rd30, %r20;
	cvt.u64.u32 	%rd4, %r127;
	add.s64 	%rd31, %rd4, %rd30;
	shl.b64 	%rd32, %rd31, 3;
	add.s64 	%rd5, %rd3, %rd32;
	@%p37 bra 	$L__BB0_41;
	st.global.f64 	[%rd5+8], %fd169;
$L__BB0_41:
	add.s32 	%r37, %r127, 2;
	max.s32 	%r131, %r18, %r37;
	setp.ge.s32 	%p38, %r131, %r45;
	@%p38 bra 	$L__BB0_43;
	st.global.f64 	[%rd5+16], %fd168;
$L__BB0_43:
	add.s32 	%r38, %r127, 3;
	max.s32 	%r132, %r18, %r38;
	setp.ge.s32 	%p39, %r132, %r45;
	@%p39 bra 	$L__BB0_45;
	st.global.f64 	[%rd5+24], %fd167;
$L__BB0_45:
	add.s32 	%r39, %r18, 1;
	add.s32 	%r40, %r20, %r45;
	max.s32 	%r133, %r39, %r127;
	setp.ge.s32 	%p40, %r133, %r45;
	@%p40 bra 	$L__BB0_47;
	add.s32 	%r134, %r127, %r40;
	mul.wide.u32 	%rd33, %r134, 8;
	add.s64 	%rd34, %rd3, %rd33;
	st.global.f64 	[%rd34], %fd166;
$L__BB0_47:
	max.s32 	%r135, %r39, %r36;
	setp.ge.s32 	%p41, %r135, %r45;
	cvt.u64.u32 	%rd35, %r40;
	add.s64 	%rd36, %rd4, %rd35;
	shl.b64 	%rd37, %rd36, 3;
	add.s64 	%rd6, %rd3, %rd37;
	@%p41 bra 	$L__BB0_49;
	st.global.f64 	[%rd6+8], %fd165;
$L__BB0_49:
	max.s32 	%r136, %r39, %r37;
	setp.ge.s32 	%p42, %r136, %r45;
	@%p42 bra 	$L__BB0_51;
	st.global.f64 	[%rd6+16], %fd164;
$L__BB0_51:
	max.s32 	%r137, %r39, %r38;
	setp.ge.s32 	%p43, %r137, %r45;
	@%p43 bra 	$L__BB0_53;
	st.global.f64 	[%rd6+24], %fd163;
$L__BB0_53:
	add.s32 	%r41, %r18, 2;
	add.s32 	%r42, %r40, %r45;
	max.s32 	%r138, %r41, %r127;
	setp.ge.s32 	%p44, %r138, %r45;
	@%p44 bra 	$L__BB0_55;
	add.s32 	%r139, %r127, %r42;
	mul.wide.u32 	%rd38, %r139, 8;
	add.s64 	%rd39, %rd3, %rd38;
	st.global.f64 	[%rd39], %fd171;
$L__BB0_55:
	max.s32 	%r140, %r41, %r36;
	setp.ge.s32 	%p45, %r140, %r45;
	cvt.u64.u32 	%rd40, %r42;
	add.s64 	%rd41, %rd4, %rd40;
	shl.b64 	%rd42, %rd41, 3;
	add.s64 	%rd7, %rd3, %rd42;
	@%p45 bra 	$L__BB0_57;
	st.global.f64 	[%rd7+8], %fd172;
$L__BB0_57:
	max.s32 	%r141, %r41, %r37;
	setp.ge.s32 	%p46, %r141, %r45;
	@%p46 bra 	$L__BB0_59;
	st.global.f64 	[%rd7+16], %fd173;
$L__BB0_59:
	max.s32 	%r142, %r41, %r38;
	setp.ge.s32 	%p47, %r142, %r45;
	@%p47 bra 	$L__BB0_61;
	st.global.f64 	[%rd7+24], %fd174;
$L__BB0_61:
	add.s32 	%r43, %r18, 3;
	add.s32 	%r44, %r42, %r45;
	max.s32 	%r143, %r43, %r127;
	setp.ge.s32 	%p48, %r143, %r45;
	@%p48 bra 	$L__BB0_63;
	add.s32 	%r144, %r127, %r44;
	mul.wide.u32 	%rd43, %r144, 8;
	add.s64 	%rd44, %rd3, %rd43;
	st.global.f64 	[%rd44], %fd175;
$L__BB0_63:
	max.s32 	%r145, %r43, %r36;
	setp.ge.s32 	%p49, %r145, %r45;
	cvt.u64.u32 	%rd45, %r44;
	add.s64 	%rd46, %rd4, %rd45;
	shl.b64 	%rd47, %rd46, 3;
	add.s64 	%rd8, %rd3, %rd47;
	@%p49 bra 	$L__BB0_65;
	st.global.f64 	[%rd8+8], %fd176;
$L__BB0_65:
	max.s32 	%r146, %r43, %r37;
	setp.ge.s32 	%p50, %r146, %r45;
	@%p50 bra 	$L__BB0_67;
	st.global.f64 	[%rd8+16], %fd177;
$L__BB0_67:
	max.s32 	%r147, %r43, %r38;
	setp.ge.s32 	%p51, %r147, %r45;
	@%p51 bra 	$L__BB0_69;
	st.global.f64 	[%rd8+24], %fd178;
$L__BB0_69:
	ret;

}


// ===== COMPILED SASS (sm_100) =====

	.target	sm_100

	.elftype	@"ET_EXEC"


//--------------------- .note.nv.tkinfo           --------------------------
	.section	.note.nv.tkinfo,"",@"SHT_NOTE"
	.sectionflags	@"SHF_NOTE_NV_TKINFO"
	.tkinfo
        /*0018*/ 	.word	0x00000002
        /*0030*/ 	.string	""
        /*0030*/ 	.string	"ptxas"
        /*0030*/ 	.string	"Cuda compilation tools, release 13.0, V13.0.88"
        /*0030*/ 	.string	"Build cuda_13.0.r13.0/compiler.36424714_0"
        /*0030*/ 	.string	"-arch sm_100 -m 64 "



//--------------------- .note.nv.cuinfo           --------------------------
	.section	.note.nv.cuinfo,"",@"SHT_NOTE"
	.sectionflags	@"SHF_NOTE_NV_CUINFO"
        /*0018*/ 	.short	0x0002
        /*001a*/ 	.short	0x0064
        /*001c*/ 	.short	0x0082
	.zero		2


//--------------------- .nv.info                  --------------------------
	.section	.nv.info,"",@"SHT_CUDA_INFO"
	.align	4


	//----- nvinfo : EIATTR_REGCOUNT
	.align		4
        /*0000*/ 	.byte	0x04, 0x2f
        /*0002*/ 	.short	(.L_1 - .L_0)
	.align		4
.L_0:
        /*0004*/ 	.word	index@(_Z34square_dgemm_kernel_2d_blocktilingiPKdS0_Pd)
        /*0008*/ 	.word	0x00000046


	//----- nvinfo : EIATTR_FRAME_SIZE
	.align		4
.L_1:
        /*000c*/ 	.byte	0x04, 0x11
        /*000e*/ 	.short	(.L_3 - .L_2)
	.align		4
.L_2:
        /*0010*/ 	.word	index@(_Z34square_dgemm_kernel_2d_blocktilingiPKdS0_Pd)
        /*0014*/ 	.word	0x00000000


	//----- nvinfo : EIATTR_MIN_STACK_SIZE
	.align		4
.L_3:
        /*0018*/ 	.byte	0x04, 0x12
        /*001a*/ 	.short	(.L_5 - .L_4)
	.align		4
.L_4:
        /*001c*/ 	.word	index@(_Z34square_dgemm_kernel_2d_blocktilingiPKdS0_Pd)
        /*0020*/ 	.word	0x00000000
.L_5:


//--------------------- .nv.compat                --------------------------
	.section	.nv.compat,"",@"SHT_CUDA_COMPAT_INFO"
	.align	4
        /*0000*/ 	.byte	0x02, 0x09, 0x00, 0x00, 0x02, 0x02, 0x01, 0x00, 0x02, 0x05, 0x05, 0x00, 0x03, 0x07, 0x01, 0x01
        /*0010*/ 	.byte	0x02, 0x03, 0x00, 0x00, 0x02, 0x06, 0x01, 0x00, 0x04, 0x0b, 0x08, 0x00, 0x01, 0x00, 0x00, 0x00
        /*0020*/ 	.byte	0x00, 0x00, 0x00, 0x00


//--------------------- .nv.info._Z34square_dgemm_kernel_2d_blocktilingiPKdS0_Pd --------------------------
	.section	.nv.info._Z34square_dgemm_kernel_2d_blocktilingiPKdS0_Pd,"",@"SHT_CUDA_INFO"
	.sectionflags	@""
	.align	4


	//----- nvinfo : EIATTR_CUDA_API_VERSION
	.align		4
        /*0000*/ 	.byte	0x04, 0x37
        /*0002*/ 	.short	(.L_7 - .L_6)
.L_6:
        /*0004*/ 	.word	0x00000082


	//----- nvinfo : EIATTR_KPARAM_INFO
	.align		4
.L_7:
        /*0008*/ 	.byte	0x04, 0x17
        /*000a*/ 	.short	(.L_9 - .L_8)
.L_8:
        /*000c*/ 	.word	0x00000000
        /*0010*/ 	.short	0x0003
        /*0012*/ 	.short	0x0018
        /*0014*/ 	.byte	0x00, 0xf5, 0x21, 0x00


	//----- nvinfo : EIATTR_KPARAM_INFO
	.align		4
.L_9:
        /*0018*/ 	.byte	0x04, 0x17
        /*001a*/ 	.short	(.L_11 - .L_10)
.L_10:
        /*001c*/ 	.word	0x00000000
        /*0020*/ 	.short	0x0002
        /*0022*/ 	.short	0x0010
        /*0024*/ 	.byte	0x00, 0xf5, 0x21, 0x00


	//----- nvinfo : EIATTR_KPARAM_INFO
	.align		4
.L_11:
        /*0028*/ 	.byte	0x04, 0x17
        /*002a*/ 	.short	(.L_13 - .L_12)
.L_12:
        /*002c*/ 	.word	0x00000000
        /*0030*/ 	.short	0x0001
        /*0032*/ 	.short	0x0008
        /*0034*/ 	.byte	0x00, 0xf5, 0x21, 0x00


	//----- nvinfo : EIATTR_KPARAM_INFO
	.align		4
.L_13:
        /*0038*/ 	.byte	0x04, 0x17
        /*003a*/ 	.short	(.L_15 - .L_14)
.L_14:
        /*003c*/ 	.word	0x00000000
        /*0040*/ 	.short	0x0000
        /*0042*/ 	.short	0x0000
        /*0044*/ 	.byte	0x00, 0xf0, 0x11, 0x00


	//----- nvinfo : EIATTR_SPARSE_MMA_MASK
	.align		4
.L_15:
        /*0048*/ 	.byte	0x03, 0x50
        /*004a*/ 	.short	0x0000


	//----- nvinfo : EIATTR_MAXREG_COUNT
	.align		4
        /*004c*/ 	.byte	0x03, 0x1b
        /*004e*/ 	.short	0x00ff


	//----- nvinfo : EIATTR_NUM_BARRIERS
	.align		4
        /*0050*/ 	.byte	0x02, 0x4c
        /*0052*/ 	.byte	0x01
	.zero		1


	//----- nvinfo : EIATTR_MERCURY_ISA_VERSION
	.align		4
        /*0054*/ 	.byte	0x03, 0x5f
        /*0056*/ 	.short	0x0101


	//----- nvinfo : EIATTR_VRC_CTA_INIT_COUNT
	.align		4
        /*0058*/ 	.byte	0x02, 0x4a
	.zero		1
	.zero		1


	//----- nvinfo : EIATTR_EXIT_INSTR_OFFSETS
	.align		4
        /*005c*/ 	.byte	0x04, 0x1c
        /*005e*/ 	.short	(.L_17 - .L_16)


	//   ....[0]....
.L_16:
        /*0060*/ 	.word	0x00001dc0


	//   ....[1]....
        /*0064*/ 	.word	0x00001de0


	//----- nvinfo : EIATTR_CRS_STACK_SIZE
	.align		4
.L_17:
        /*0068*/ 	.byte	0x04, 0x1e
        /*006a*/ 	.short	(.L_19 - .L_18)
.L_18:
        /*006c*/ 	.word	0x00000000


	//----- nvinfo : EIATTR_CBANK_PARAM_SIZE
	.align		4
.L_19:
        /*0070*/ 	.byte	0x03, 0x19
        /*0072*/ 	.short	0x0020


	//----- nvinfo : EIATTR_PARAM_CBANK
	.align		4
        /*0074*/ 	.byte	0x04, 0x0a
        /*0076*/ 	.short	(.L_21 - .L_20)
	.align		4
.L_20:
        /*0078*/ 	.word	index@(.nv.constant0._Z34square_dgemm_kernel_2d_blocktilingiPKdS0_Pd)
        /*007c*/ 	.short	0x0380
        /*007e*/ 	.short	0x0020


	//----- nvinfo : EIATTR_SW_WAR
	.align		4
.L_21:
        /*0080*/ 	.byte	0x04, 0x36
        /*0082*/ 	.short	(.L_23 - .L_22)
.L_22:
        /*0084*/ 	.word	0x00000008
.L_23:


//--------------------- .nv.callgraph             --------------------------
	.section	.nv.callgraph,"",@"SHT_CUDA_CALLGRAPH"
	.align	4
	.sectionentsize	8
	.align		4
        /*0000*/ 	.word	0x00000000
	.align		4
        /*0004*/ 	.word	0xffffffff
	.align		4
        /*0008*/ 	.word	0x00000000
	.align		4
        /*000c*/ 	.word	0xfffffffe
	.align		4
        /*0010*/ 	.word	0x00000000
	.align		4
        /*0014*/ 	.word	0xfffffffd
	.align		4
        /*0018*/ 	.word	0x00000000
	.align		4
        /*001c*/ 	.word	0xfffffffc


//--------------------- .text._Z34square_dgemm_kernel_2d_blocktilingiPKdS0_Pd --------------------------
	.section	.text._Z34square_dgemm_kernel_2d_blocktilingiPKdS0_Pd,"ax",@progbits
	.align	128
        .global         _Z34square_dgemm_kernel_2d_blocktilingiPKdS0_Pd
        .type           _Z34square_dgemm_kernel_2d_blocktilingiPKdS0_Pd,@function
        .size           _Z34square_dgemm_kernel_2d_blocktilingiPKdS0_Pd,(.L_x_24 - _Z34square_dgemm_kernel_2d_blocktilingiPKdS0_Pd)
        .other          _Z34square_dgemm_kernel_2d_blocktilingiPKdS0_Pd,@"STO_CUDA_ENTRY STV_DEFAULT"
_Z34square_dgemm_kernel_2d_blocktilingiPKdS0_Pd:
.text._Z34square_dgemm_kernel_2d_blocktilingiPKdS0_Pd:
[----:B------:R-:W-:Y:S01]  /*0000*/  LDC R1, c[0x0][0x37c] ;  /* 0x0000df00ff017b82 */ /* 0x000fe20000000800 */
[----:B------:R-:W0:Y:S07]  /*0010*/  LDCU UR7, c[0x0][0x380] ;  /* 0x00007000ff0777ac */ /* 0x000e2e0008000800 */
[----:B------:R-:W1:Y:S01]  /*0020*/  S2UR UR5, SR_CTAID.X ;  /* 0x00000000000579c3 */ /* 0x000e620000002500 */
[----:B------:R-:W2:Y:S01]  /*0030*/  S2R R0, SR_TID.Y ;  /* 0x0000000000007919 */ /* 0x000ea20000002200 */
[----:B------:R-:W-:-:S02]  /*0040*/  CS2R R62, SRZ ;  /* 0x00000000003e7805 */ /* 0x000fc4000001ff00 */
[----:B------:R-:W-:Y:S02]  /*0050*/  CS2R R60, SRZ ;  /* 0x00000000003c7805 */ /* 0x000fe4000001ff00 */
[----:B------:R-:W-:Y:S01]  /*0060*/  CS2R R20, SRZ ;  /* 0x0000000000147805 */ /* 0x000fe2000001ff00 */
[----:B------:R-:W3:Y:S01]  /*0070*/  S2R R3, SR_TID.X ;  /* 0x0000000000037919 */ /* 0x000ee20000002100 */
[----:B------:R-:W-:Y:S02]  /*0080*/  CS2R R16, SRZ ;  /* 0x0000000000107805 */ /* 0x000fe4000001ff00 */
[----:B------:R-:W-:Y:S01]  /*0090*/  CS2R R56, SRZ ;  /* 0x0000000000387805 */ /* 0x000fe2000001ff00 */
[----:B------:R-:W4:Y:S01]  /*00a0*/  S2UR UR6, SR_CTAID.Y ;  /* 0x00000000000679c3 */ /* 0x000f220000002600 */
[----:B------:R-:W-:Y:S02]  /*00b0*/  CS2R R46, SRZ ;  /* 0x00000000002e7805 */ /* 0x000fe4000001ff00 */
[----:B------:R-:W-:-:S02]  /*00c0*/  CS2R R44, SRZ ;  /* 0x00000000002c7805 */ /* 0x000fc4000001ff00 */
[----:B------:R-:W-:Y:S02]  /*00d0*/  CS2R R42, SRZ ;  /* 0x00000000002a7805 */ /* 0x000fe4000001ff00 */
[----:B------:R-:W-:Y:S02]  /*00e0*/  CS2R R36, SRZ ;  /* 0x0000000000247805 */ /* 0x000fe4000001ff00 */
[----:B------:R-:W-:Y:S02]  /*00f0*/  CS2R R38, SRZ ;  /* 0x0000000000267805 */ /* 0x000fe4000001ff00 */
[----:B------:R-:W-:Y:S02]  /*0100*/  CS2R R64, SRZ ;  /* 0x0000000000407805 */ /* 0x000fe4000001ff00 */
[----:B------:R-:W-:Y:S02]  /*0110*/  CS2R R58, SRZ ;  /* 0x00000000003a7805 */ /* 0x000fe4000001ff00 */
[----:B------:R-:W-:Y:S01]  /*0120*/  CS2R R12, SRZ ;  /* 0x00000000000c7805 */ /* 0x000fe2000001ff00 */
[----:B0-----:R-:W-:Y:S01]  /*0130*/  UISETP.GE.AND UP0, UPT, UR7, 0x1, UPT ;  /* 0x000000010700788c */ /* 0x001fe2000bf06270 */
[----:B------:R-:W-:-:S02]  /*0140*/  CS2R R32, SRZ ;  /* 0x0000000000207805 */ /* 0x000fc4000001ff00 */
[----:B------:R-:W-:Y:S02]  /*0150*/  CS2R R14, SRZ ;  /* 0x00000000000e7805 */ /* 0x000fe4000001ff00 */
[----:B------:R-:W-:Y:S01]  /*0160*/  CS2R R40, SRZ ;  /* 0x0000000000287805 */ /* 0x000fe2000001ff00 */
[----:B------:R-:W0:Y:S01]  /*0170*/  LDCU.64 UR10, c[0x0][0x358] ;  /* 0x00006b00ff0a77ac */ /* 0x000e220008000a00 */
[----:B-1----:R-:W-:Y:S02]  /*0180*/  USHF.L.U32 UR5, UR5, 0x6, URZ ;  /* 0x0000000605057899 */ /* 0x002fe400080006ff */
[----:B----4-:R-:W-:Y:S01]  /*0190*/  USHF.L.U32 UR6, UR6, 0x6, URZ ;  /* 0x0000000606067899 */ /* 0x010fe200080006ff */
[----:B--2---:R-:W-:Y:S11]  /*01a0*/  BRA.U !UP0, `(.L_x_0) ;  /* 0x0000001508a47547 */ /* 0x004ff6000b800000 */
[----:B------:R-:W1:Y:S01]  /*01b0*/  S2UR UR7, SR_CgaCtaId ;  /* 0x00000000000779c3 */ /* 0x000e620000008800 */
[----:B---3--:R-:W-:Y:S01]  /*01c0*/  IMAD R2, R0, 0x10, R3 ;  /* 0x0000001000027824 */ /* 0x008fe200078e0203 */
[----:B------:R-:W-:Y:S01]  /*01d0*/  UMOV UR4, 0x400 ;  /* 0x0000040000047882 */ /* 0x000fe20000000000 */
[----:B------:R-:W-:Y:S01]  /*01e0*/  CS2R R62, SRZ ;  /* 0x00000000003e7805 */ /* 0x000fe2000001ff00 */
[----:B------:R-:W-:Y:S01]  /*01f0*/  UIADD3 UR4, UPT, UPT, UR4, 0x2000, URZ ;  /* 0x0000200004047890 */ /* 0x000fe2000fffe0ff */
[C---:B------:R-:W-:Y:S02]  /*0200*/  VIADD R4, R2.reuse, 0x100 ;  /* 0x0000010002047836 */ /* 0x040fe40000000000 */
[----:B------:R-:W-:-:S03]  /*0210*/  VIADD R5, R2, 0x200 ;  /* 0x0000020002057836 */ /* 0x000fc60000000000 */
[----:B------:R-:W-:Y:S02]  /*0220*/  LOP3.LUT R7, R4, 0x3c0, RZ, 0xc0, !PT ;  /* 0x000003c004077812 */ /* 0x000fe400078ec0ff */
[----:B------:R-:W-:Y:S02]  /*0230*/  LOP3.LUT R5, R5, 0x3c0, RZ, 0xc0, !PT ;  /* 0x000003c005057812 */ /* 0x000fe400078ec0ff */
[--C-:B------:R-:W-:Y:S02]  /*0240*/  LOP3.LUT R4, R7, 0x3f, R2.reuse, 0xf8, !PT ;  /* 0x0000003f07047812 */ /* 0x100fe400078ef802 */
[----:B------:R-:W-:Y:S01]  /*0250*/  LOP3.LUT R5, R5, 0x3f, R2, 0xf8, !PT ;  /* 0x0000003f05057812 */ /* 0x000fe200078ef802 */
[----:B-1----:R-:W-:-:S06]  /*0260*/  ULEA UR4, UR7, UR4, 0x18 ;  /* 0x0000000407047291 */ /* 0x002fcc000f8ec0ff */
[----:B------:R-:W-:Y:S02]  /*0270*/  LEA R4, R4, UR4, 0x3 ;  /* 0x0000000404047c11 */ /* 0x000fe4000f8e18ff */
[----:B------:R-:W-:Y:S01]  /*0280*/  LEA R5, R5, UR4, 0x3 ;  /* 0x0000000405057c11 */ /* 0x000fe2000f8e18ff */
[----:B------:R-:W-:-:S06]  /*0290*/  UMOV UR4, URZ ;  /* 0x000000ff00047c82 */ /* 0x000fcc0008000000 */
.L_x_22:
[----:B------:R-:W-:Y:S01]  /*02a0*/  IMAD R2, R0, 0x10, R3 ;  /* 0x0000001000027824 */ /* 0x000fe200078e0203 */
[----:B------:R-:W-:Y:S01]  /*02b0*/  LOP3.LUT R7, R3, 0xf, RZ, 0xc0, !PT ;  /* 0x0000000f03077812 */ /* 0x000fe200078ec0ff */
[----:B------:R-:W-:Y:S03]  /*02c0*/  BSSY.RECONVERGENT B0, `(.L_x_1) ;  /* 0x0000019000007945 */ /* 0x000fe60003800200 */
[C---:B------:R-:W-:Y:S01]  /*02d0*/  ISETP.GT.U32.AND P1, PT, R2.reuse, 0x3ff, PT ;  /* 0x000003ff0200780c */ /* 0x040fe20003f24070 */
[----:B------:R-:W-:Y:S01]  /*02e0*/  VIADD R7, R7, UR4 ;  /* 0x0000000407077c36 */ /* 0x000fe20008000000 */
[C---:B------:R-:W-:Y:S02]  /*02f0*/  LOP3.LUT R6, R2.reuse, 0x3f, RZ, 0xc0, !PT ;  /* 0x0000003f02067812 */ /* 0x040fe400078ec0ff */
[C---:B------:R-:W-:Y:S02]  /*0300*/  ISETP.GT.U32.AND P2, PT, R2.reuse, 0x2ff, PT ;  /* 0x000002ff0200780c */ /* 0x040fe40003f44070 */
[----:B------:R-:W-:Y:S01]  /*0310*/  ISETP.GT.U32.AND P3, PT, R2, 0x1ff, PT ;  /* 0x000001ff0200780c */ /* 0x000fe20003f64070 */
[----:B------:R-:W-:Y:S01]  /*0320*/  VIADD R6, R6, UR6 ;  /* 0x0000000606067c36 */ /* 0x000fe20008000000 */
[----:B------:R-:W-:-:S05]  /*0330*/  ISETP.GT.U32.AND P4, PT, R2, 0xff, PT ;  /* 0x000000ff0200780c */ /* 0x000fca0003f84070 */
[----:B------:R-:W-:Y:S08]  /*0340*/  @P1 BRA `(.L_x_2) ;  /* 0x0000000000401947 */ /* 0x000ff00003800000 */
[----:B------:R-:W1:Y:S01]  /*0350*/  LDCU UR7, c[0x0][0x380] ;  /* 0x00007000ff0777ac */ /* 0x000e620008000800 */
[----:B------:R-:W-:Y:S02]  /*0360*/  LEA.HI R8, R2, UR5, RZ, 0x1c ;  /* 0x0000000502087c11 */ /* 0x000fe4000f8fe0ff */
[----:B-1----:R-:W-:-:S04]  /*0370*/  ISETP.GE.AND P0, PT, R7, UR7, PT ;  /* 0x0000000707007c0c */ /* 0x002fc8000bf06270 */
[----:B------:R-:W-:-:S13]  /*0380*/  ISETP.GE.U32.OR P0, PT, R8, UR7, P0 ;  /* 0x0000000708007c0c */ /* 0x000fda0008706470 */
[----:B------:R-:W1:Y:S01]  /*0390*/  @!P0 LDC.64 R10, c[0x0][0x388] ;  /* 0x0000e200ff0a8b82 */ /* 0x000e620000000a00 */
[----:B------:R-:W-:Y:S01]  /*03a0*/  @!P0 IMAD R19, R8, UR7, R7 ;  /* 0x0000000708138c24 */ /* 0x000fe2000f8e0207 */
[----:B------:R-:W-:-:S03]  /*03b0*/  CS2R R8, SRZ ;  /* 0x0000000000087805 */ /* 0x000fc6000001ff00 */
[----:B-1----:R-:W-:-:S05]  /*03c0*/  @!P0 IMAD.WIDE.U32 R10, R19, 0x8, R10 ;  /* 0x00000008130a8825 */ /* 0x002fca00078e000a */
[----:B0-----:R-:W2:Y:S01]  /*03d0*/  @!P0 LDG.E.64.CONSTANT R8, desc[UR10][R10.64] ;  /* 0x0000000a0a088981 */ /* 0x001ea2000c1e9b00 */
[----:B------:R-:W0:Y:S01]  /*03e0*/  S2UR UR8, SR_CgaCtaId ;  /* 0x00000000000879c3 */ /* 0x000e220000008800 */
[----:B------:R-:W-:Y:S01]  /*03f0*/  UMOV UR7, 0x400 ;  /* 0x0000040000077882 */ /* 0x000fe20000000000 */
[----:B------:R-:W-:-:S04]  /*0400*/  LOP3.LUT R18, R2, 0x3f0, RZ, 0xc0, !PT ;  /* 0x000003f002127812 */ /* 0x000fc800078ec0ff */
[----:B------:R-:W-:Y:S01]  /*0410*/  LOP3.LUT R18, R18, 0xf, R3, 0xf8, !PT ;  /* 0x0000000f12127812 */ /* 0x000fe200078ef803 */
[----:B0-----:R-:W-:-:S06]  /*0420*/  ULEA UR7, UR8, UR7, 0x18 ;  /* 0x0000000708077291 */ /* 0x001fcc000f8ec0ff */
[----:B------:R-:W-:-:S05]  /*0430*/  LEA R19, R18, UR7, 0x3 ;  /* 0x0000000712137c11 */ /* 0x000fca000f8e18ff */
[----:B--2---:R1:W-:Y:S02]  /*0440*/  STS.64 [R19], R8 ;  /* 0x0000000813007388 */ /* 0x0043e40000000a00 */
.L_x_2:
[----:B0-----:R-:W-:Y:S05]  /*0450*/  BSYNC.RECONVERGENT B0 ;  /* 0x0000000000007941 */ /* 0x001fea0003800200 */
.L_x_1:
[----:B------:R-:W-:Y:S04]  /*0460*/  BSSY.RECONVERGENT B0, `(.L_x_3) ;  /* 0x0000014000007945 */ /* 0x000fe80003800200 */
[----:B------:R-:W-:Y:S05]  /*0470*/  @P2 BRA `(.L_x_4) ;  /* 0x0000000000482947 */ /* 0x000fea0003800000 */
[----:B------:R-:W0:Y:S01]  /*0480*/  LDCU UR7, c[0x0][0x380] ;  /* 0x00007000ff0777ac */ /* 0x000e220008000800 */
[----:B-1----:R-:W-:-:S05]  /*0490*/  VIADD R8, R2, 0x100 ;  /* 0x0000010002087836 */ /* 0x002fca0000000000 */
[----:B------:R-:W-:Y:S02]  /*04a0*/  LEA.HI R8, R8, UR5, RZ, 0x1c ;  /* 0x0000000508087c11 */ /* 0x000fe4000f8fe0ff */
[----:B0-----:R-:W-:-:S04]  /*04b0*/  ISETP.GE.AND P0, PT, R7, UR7, PT ;  /* 0x0000000707007c0c */ /* 0x001fc8000bf06270 */
[----:B------:R-:W-:-:S13]  /*04c0*/  ISETP.GE.U32.OR P0, PT, R8, UR7, P0 ;  /* 0x0000000708007c0c */ /* 0x000fda0008706470 */
[----:B------:R-:W0:Y:S01]  /*04d0*/  @!P0 LDC.64 R10, c[0x0][0x388] ;  /* 0x0000e200ff0a8b82 */ /* 0x000e220000000a00 */
[----:B------:R-:W-:Y:S01]  /*04e0*/  @!P0 IMAD R19, R8, UR7, R7 ;  /* 0x0000000708138c24 */ /* 0x000fe2000f8e0207 */
[----:B------:R-:W-:-:S03]  /*04f0*/  CS2R R8, SRZ ;  /* 0x0000000000087805 */ /* 0x000fc6000001ff00 */
[----:B0-----:R-:W-:-:S05]  /*0500*/  @!P0 IMAD.WIDE.U32 R10, R19, 0x8, R10 ;  /* 0x00000008130a8825 */ /* 0x001fca00078e000a */
[----:B------:R-:W2:Y:S01]  /*0510*/  @!P0 LDG.E.64.CONSTANT R8, desc[UR10][R10.64] ;  /* 0x0000000a0a088981 */ /* 0x000ea2000c1e9b00 */
[----:B------:R-:W0:Y:S01]  /*0520*/  S2UR UR8, SR_CgaCtaId ;  /* 0x00000000000879c3 */ /* 0x000e220000008800 */
[----:B------:R-:W-:Y:S01]  /*0530*/  VIADD R18, R2, 0x100 ;  /* 0x0000010002127836 */ /* 0x000fe20000000000 */
[----:B------:R-:W-:-:S04]  /*0540*/  UMOV UR7, 0x400 ;  /* 0x0000040000077882 */ /* 0x000fc80000000000 */
[----:B------:R-:W-:-:S04]  /*0550*/  LOP3.LUT R18, R18, 0x3f0, RZ, 0xc0, !PT ;  /* 0x000003f012127812 */ /* 0x000fc800078ec0ff */
[----:B------:R-:W-:Y:S01]  /*0560*/  LOP3.LUT R18, R18, 0xf, R3, 0xf8, !PT ;  /* 0x0000000f12127812 */ /* 0x000fe200078ef803 */
[----:B0-----:R-:W-:-:S06]  /*0570*/  ULEA UR7, UR8, UR7, 0x18 ;  /* 0x0000000708077291 */ /* 0x001fcc000f8ec0ff */
[----:B------:R-:W-:-:S05]  /*0580*/  LEA R19, R18, UR7, 0x3 ;  /* 0x0000000712137c11 */ /* 0x000fca000f8e18ff */
[----:B--2---:R0:W-:Y:S02]  /*0590*/  STS.64 [R19], R8 ;  /* 0x0000000813007388 */ /* 0x0041e40000000a00 */
.L_x_4:
[----:B------:R-:W-:Y:S05]  /*05a0*/  BSYNC.RECONVERGENT B0 ;  /* 0x0000000000007941 */ /* 0x000fea0003800200 */
.L_x_3:
[----:B------:R-:W-:Y:S04]  /*05b0*/  BSSY.RECONVERGENT B0, `(.L_x_5) ;  /* 0x0000014000007945 */ /* 0x000fe80003800200 */
[----:B------:R-:W-:Y:S05]  /*05c0*/  @P3 BRA `(.L_x_6) ;  /* 0x0000000000483947 */ /* 0x000fea0003800000 */
[----:B------:R-:W2:Y:S01]  /*05d0*/  LDCU UR7, c[0x0][0x380] ;  /* 0x00007000ff0777ac */ /* 0x000ea20008000800 */
[----:B01----:R-:W-:-:S05]  /*05e0*/  VIADD R8, R2, 0x200 ;  /* 0x0000020002087836 */ /* 0x003fca0000000000 */
[----:B------:R-:W-:Y:S02]  /*05f0*/  LEA.HI R8, R8, UR5, RZ, 0x1c ;  /* 0x0000000508087c11 */ /* 0x000fe4000f8fe0ff */
[----:B--2---:R-:W-:-:S04]  /*0600*/  ISETP.GE.AND P0, PT, R7, UR7, PT ;  /* 0x0000000707007c0c */ /* 0x004fc8000bf06270 */
        /* <DEDUP_REMOVED lines=14> */
.L_x_6:
[----:B------:R-:W-:Y:S05]  /*06f0*/  BSYNC.RECONVERGENT B0 ;  /* 0x0000000000007941 */ /* 0x000fea0003800200 */
.L_x_5:
[----:B------:R-:W-:Y:S04]  /*0700*/  BSSY.RECONVERGENT B0, `(.L_x_7) ;  /* 0x0000014000007945 */ /* 0x000fe80003800200 */
[----:B------:R-:W-:Y:S05]  /*0710*/  @P4 BRA `(.L_x_8) ;  /* 0x0000000000484947 */ /* 0x000fea0003800000 */
[----:B------:R-:W3:Y:S01]  /*0720*/  LDCU UR7, c[0x0][0x380] ;  /* 0x00007000ff0777ac */ /* 0x000ee20008000800 */
[----:B012---:R-:W-:-:S05]  /*0730*/  VIADD R8, R2, 0x300 ;  /* 0x0000030002087836 */ /* 0x007fca0000000000 */
[----:B------:R-:W-:Y:S02]  /*0740*/  LEA.HI R8, R8, UR5, RZ, 0x1c ;  /* 0x0000000508087c11 */ /* 0x000fe4000f8fe0ff */
[----:B---3--:R-:W-:-:S04]  /*0750*/  ISETP.GE.AND P0, PT, R7, UR7, PT ;  /* 0x0000000707007c0c */ /* 0x008fc8000bf06270 */
        /* <DEDUP_REMOVED lines=14> */
.L_x_8:
[----:B------:R-:W-:Y:S05]  /*0840*/  BSYNC.RECONVERGENT B0 ;  /* 0x0000000000007941 */ /* 0x000fea0003800200 */
.L_x_7:
[----:B------:R-:W-:Y:S04]  /*0850*/  BSSY.RECONVERGENT B0, `(.L_x_9) ;  /* 0x0000012000007945 */ /* 0x000fe80003800200 */
[----:B------:R-:W-:Y:S05]  /*0860*/  @P1 BRA `(.L_x_10) ;  /* 0x0000000000401947 */ /* 0x000fea0003800000 */
[----:B------:R-:W4:Y:S01]  /*0870*/  LDCU UR7, c[0x0][0x380] ;  /* 0x00007000ff0777ac */ /* 0x000f220008000800 */
[----:B---3--:R-:W-:Y:S02]  /*0880*/  LEA.HI R7, R2, UR4, RZ, 0x1a ;  /* 0x0000000402077c11 */ /* 0x008fe4000f8fd0ff */
[----:B012---:R-:W-:Y:S02]  /*0890*/  CS2R R8, SRZ ;  /* 0x0000000000087805 */ /* 0x007fe4000001ff00 */
[----:B----4-:R-:W-:-:S04]  /*08a0*/  ISETP.GE.U32.AND P0, PT, R6, UR7, PT ;  /* 0x0000000706007c0c */ /* 0x010fc8000bf06070 */
[----:B------:R-:W-:-:S13]  /*08b0*/  ISETP.GE.OR P0, PT, R7, UR7, P0 ;  /* 0x0000000707007c0c */ /* 0x000fda0008706670 */
[----:B------:R-:W0:Y:S01]  /*08c0*/  @!P0 LDC.64 R10, c[0x0][0x390] ;  /* 0x0000e400ff0a8b82 */ /* 0x000e220000000a00 */
[----:B------:R-:W-:-:S04]  /*08d0*/  @!P0 IMAD R7, R7, UR7, R6 ;  /* 0x0000000707078c24 */ /* 0x000fc8000f8e0206 */
[----:B0-----:R-:W-:-:S05]  /*08e0*/  @!P0 IMAD.WIDE.U32 R10, R7, 0x8, R10 ;  /* 0x00000008070a8825 */ /* 0x001fca00078e000a */
[----:B------:R-:W2:Y:S01]  /*08f0*/  @!P0 LDG.E.64.CONSTANT R8, desc[UR10][R10.64] ;  /* 0x0000000a0a088981 */ /* 0x000ea2000c1e9b00 */
[----:B------:R-:W0:Y:S01]  /*0900*/  S2UR UR8, SR_CgaCtaId ;  /* 0x00000000000879c3 */ /* 0x000e220000008800 */
[----:B------:R-:W-:Y:S01]  /*0910*/  UMOV UR7, 0x400 ;  /* 0x0000040000077882 */ /* 0x000fe20000000000 */
[----:B------:R-:W-:Y:S01]  /*0920*/  IMAD.SHL.U32 R7, R2, 0x8, RZ ;  /* 0x0000000802077824 */ /* 0x000fe200078e00ff */
[----:B------:R-:W-:-:S04]  /*0930*/  UIADD3 UR7, UPT, UPT, UR7, 0x2000, URZ ;  /* 0x0000200007077890 */ /* 0x000fc8000fffe0ff */
[----:B------:R-:W-:Y:S01]  /*0940*/  LOP3.LUT R7, R7, 0x1ff8, RZ, 0xc0, !PT ;  /* 0x00001ff807077812 */ /* 0x000fe200078ec0ff */
[----:B0-----:R-:W-:-:S09]  /*0950*/  ULEA UR7, UR8, UR7, 0x18 ;  /* 0x0000000708077291 */ /* 0x001fd2000f8ec0ff */
[----:B--2---:R4:W-:Y:S03]  /*0960*/  STS.64 [R7+UR7], R8 ;  /* 0x0000000807007988 */ /* 0x0049e60008000a07 */
.L_x_10:
[----:B------:R-:W-:Y:S05]  /*0970*/  BSYNC.RECONVERGENT B0 ;  /* 0x0000000000007941 */ /* 0x000fea0003800200 */
.L_x_9:
[----:B------:R-:W-:Y:S04]  /*0980*/  BSSY.RECONVERGENT B0, `(.L_x_11) ;  /* 0x0000010000007945 */ /* 0x000fe80003800200 */
[----:B------:R-:W-:Y:S05]  /*0990*/  @P2 BRA `(.L_x_12) ;  /* 0x0000000000382947 */ /* 0x000fea0003800000 */
[----:B------:R-:W5:Y:S01]  /*09a0*/  LDC R10, c[0x0][0x380] ;  /* 0x0000e000ff0a7b82 */ /* 0x000f620000000800 */
[----:B---34-:R-:W-:Y:S01]  /*09b0*/  VIADD R7, R2, 0x100 ;  /* 0x0000010002077836 */ /* 0x018fe20000000000 */
[----:B------:R-:W-:Y:S01]  /*09c0*/  BSSY.RECONVERGENT B1, `(.L_x_13) ;  /* 0x000000a000017945 */ /* 0x000fe20003800200 */
[----:B012---:R-:W-:-:S03]  /*09d0*/  CS2R R8, SRZ ;  /* 0x0000000000087805 */ /* 0x007fc6000001ff00 */
[----:B------:R-:W-:Y:S02]  /*09e0*/  LEA.HI R7, R7, UR4, RZ, 0x1a ;  /* 0x0000000407077c11 */ /* 0x000fe4000f8fd0ff */
[----:B-----5:R-:W-:-:S04]  /*09f0*/  ISETP.GE.U32.AND P0, PT, R6, R10, PT ;  /* 0x0000000a0600720c */ /* 0x020fc80003f06070 */
[----:B------:R-:W-:-:S13]  /*0a00*/  ISETP.GE.OR P0, PT, R7, R10, P0 ;  /* 0x0000000a0700720c */ /* 0x000fda0000706670 */
[----:B------:R-:W-:Y:S05]  /*0a10*/  @P0 BRA `(.L_x_14) ;  /* 0x0000000000100947 */ /* 0x000fea0003800000 */
[----:B------:R-:W0:Y:S01]  /*0a20*/  LDC.64 R8, c[0x0][0x390] ;  /* 0x0000e400ff087b82 */ /* 0x000e220000000a00 */
[----:B------:R-:W-:-:S04]  /*0a30*/  IMAD R7, R7, R10, R6 ;  /* 0x0000000a07077224 */ /* 0x000fc800078e0206 */
[----:B0-----:R-:W-:-:S06]  /*0a40*/  IMAD.WIDE.U32 R8, R7, 0x8, R8 ;  /* 0x0000000807087825 */ /* 0x001fcc00078e0008 */
[----:B------:R-:W5:Y:S02]  /*0a50*/  LDG.E.64.CONSTANT R8, desc[UR10][R8.64] ;  /* 0x0000000a08087981 */ /* 0x000f64000c1e9b00 */
.L_x_14:
[----:B------:R-:W-:Y:S05]  /*0a60*/  BSYNC.RECONVERGENT B1 ;  /* 0x0000000000017941 */ /* 0x000fea0003800200 */
.L_x_13:
[----:B-----5:R0:W-:Y:S02]  /*0a70*/  STS.64 [R4], R8 ;  /* 0x0000000804007388 */ /* 0x0201e40000000a00 */
.L_x_12:
[----:B------:R-:W-:Y:S05]  /*0a80*/  BSYNC.RECONVERGENT B0 ;  /* 0x0000000000007941 */ /* 0x000fea0003800200 */
.L_x_11:
        /* <DEDUP_REMOVED lines=14> */
.L_x_18:
[----:B------:R-:W-:Y:S05]  /*0b70*/  BSYNC.RECONVERGENT B1 ;  /* 0x0000000000017941 */ /* 0x000fea0003800200 */
.L_x_17:
[----:B-----5:R0:W-:Y:S02]  /*0b80*/  STS.64 [R5], R8 ;  /* 0x0000000805007388 */ /* 0x0201e40000000a00 */
.L_x_16:
[----:B------:R-:W-:Y:S05]  /*0b90*/  BSYNC.RECONVERGENT B0 ;  /* 0x0000000000007941 */ /* 0x000fea0003800200 */
.L_x_15:
[----:B------:R-:W-:Y:S04]  /*0ba0*/  BSSY.RECONVERGENT B0, `(.L_x_19) ;  /* 0x0000014000007945 */ /* 0x000fe80003800200 */
[----:B------:R-:W-:Y:S05]  /*0bb0*/  @P4 BRA `(.L_x_20) ;  /* 0x0000000000484947 */ /* 0x000fea0003800000 */
[----:B------:R-:W5:Y:S01]  /*0bc0*/  LDCU UR7, c[0x0][0x380] ;  /* 0x00007000ff0777ac */ /* 0x000f620008000800 */
[----:B------:R-:W-:-:S05]  /*0bd0*/  VIADD R10, R2, 0x300 ;  /* 0x00000300020a7836 */ /* 0x000fca0000000000 */
[----:B------:R-:W-:Y:S02]  /*0be0*/  LEA.HI R11, R10, UR4, RZ, 0x1a ;  /* 0x000000040a0b7c11 */ /* 0x000fe4000f8fd0ff */
[----:B-----5:R-:W-:-:S04]  /*0bf0*/  ISETP.GE.U32.AND P0, PT, R6, UR7, PT ;  /* 0x0000000706007c0c */ /* 0x020fc8000bf06070 */
[----:B------:R-:W-:-:S13]  /*0c00*/  ISETP.GE.OR P0, PT, R11, UR7, P0 ;  /* 0x000000070b007c0c */ /* 0x000fda0008706670 */
[----:B01234-:R-:W0:Y:S01]  /*0c10*/  @!P0 LDC.64 R8, c[0x0][0x390] ;  /* 0x0000e400ff088b82 */ /* 0x01fe220000000a00 */
[----:B------:R-:W-:Y:S01]  /*0c20*/  @!P0 IMAD R11, R11, UR7, R6 ;  /* 0x000000070b0b8c24 */ /* 0x000fe2000f8e0206 */
[----:B------:R-:W-:-:S03]  /*0c30*/  CS2R R6, SRZ ;  /* 0x0000000000067805 */ /* 0x000fc6000001ff00 */
[----:B0-----:R-:W-:-:S05]  /*0c40*/  @!P0 IMAD.WIDE.U32 R8, R11, 0x8, R8 ;  /* 0x000000080b088825 */ /* 0x001fca00078e0008 */
[----:B------:R-:W2:Y:S01]  /*0c50*/  @!P0 LDG.E.64.CONSTANT R6, desc[UR10][R8.64] ;  /* 0x0000000a08068981 */ /* 0x000ea2000c1e9b00 */
[----:B------:R-:W0:Y:S01]  /*0c60*/  S2UR UR8, SR_CgaCtaId ;  /* 0x00000000000879c3 */ /* 0x000e220000008800 */
[----:B------:R-:W-:Y:S01]  /*0c70*/  UMOV UR7, 0x400 ;  /* 0x0000040000077882 */ /* 0x000fe20000000000 */
[----:B------:R-:W-:Y:S01]  /*0c80*/  LOP3.LUT R11, R10, 0x3c0, RZ, 0xc0, !PT ;  /* 0x000003c00a0b7812 */ /* 0x000fe200078ec0ff */
[----:B------:R-:W-:-:S03]  /*0c90*/  UIADD3 UR7, UPT, UPT, UR7, 0x2000, URZ ;  /* 0x0000200007077890 */ /* 0x000fc6000fffe0ff */
[----:B------:R-:W-:Y:S01]  /*0ca0*/  LOP3.LUT R11, R11, 0x3f, R2, 0xf8, !PT ;  /* 0x0000003f0b0b7812 */ /* 0x000fe200078ef802 */
[----:B0-----:R-:W-:-:S06]  /*0cb0*/  ULEA UR7, UR8, UR7, 0x18 ;  /* 0x0000000708077291 */ /* 0x001fcc000f8ec0ff */
[----:B------:R-:W-:-:S05]  /*0cc0*/  LEA R11, R11, UR7, 0x3 ;  /* 0x000000070b0b7c11 */ /* 0x000fca000f8e18ff */
[----:B--2---:R0:W-:Y:S02]  /*0cd0*/  STS.64 [R11], R6 ;  /* 0x000000060b007388 */ /* 0x0041e40000000a00 */
.L_x_20:
[----:B------:R-:W-:Y:S05]  /*0ce0*/  BSYNC.RECONVERGENT B0 ;  /* 0x0000000000007941 */ /* 0x000fea0003800200 */
.L_x_19:
[----:B------:R-:W5:Y:S08]  /*0cf0*/  S2UR UR9, SR_CgaCtaId ;  /* 0x00000000000979c3 */ /* 0x000f700000008800 */
[----:B------:R-:W-:Y:S06]  /*0d00*/  BAR.SYNC.DEFER_BLOCKING 0x0 ;  /* 0x0000000000007b1d */ /* 0x000fec0000010000 */
[----:B------:R-:W-:-:S02]  /*0d10*/  UMOV UR7, 0x400 ;  /* 0x0000040000077882 */ /* 0x000fc40000000000 */
[----:B------:R-:W-:Y:S02]  /*0d20*/  UIADD3 UR8, UPT, UPT, UR7, 0x2000, URZ ;  /* 0x0000200007087890 */ /* 0x000fe4000fffe0ff */
[----:B-----5:R-:W-:Y:S02]  /*0d30*/  ULEA UR7, UR9, UR7, 0x18 ;  /* 0x0000000709077291 */ /* 0x020fe4000f8ec0ff */
[----:B------:R-:W-:-:S04]  /*0d40*/  ULEA UR8, UR9, UR8, 0x18 ;  /* 0x0000000809087291 */ /* 0x000fc8000f8ec0ff */
[----:B------:R-:W-:Y:S01]  /*0d50*/  LEA R2, R0, UR7, 0x9 ;  /* 0x0000000700027c11 */ /* 0x000fe2000f8e48ff */
[----:B------:R-:W-:Y:S01]  /*0d60*/  UMOV UR7, 0x200 ;  /* 0x0000020000077882 */ /* 0x000fe20000000000 */
[----:B0-----:R-:W-:-:S03]  /*0d70*/  LEA R6, R3, UR8, 0x5 ;  /* 0x0000000803067c11 */ /* 0x001fc6000f8e28ff */
[----:B------:R-:W-:Y:S02]  /*0d80*/  VIADD R2, R2, 0x100 ;  /* 0x0000010002027836 */ /* 0x000fe40000000000 */
[----:B------:R-:W-:-:S07]  /*0d90*/  VIADD R6, R6, 0x200 ;  /* 0x0000020006067836 */ /* 0x000fce0000000000 */
.L_x_21:
[----:B-1234-:R-:W-:Y:S01]  /*0da0*/  LDS.128 R8, [R6+-0x200] ;  /* 0xfffe000006087984 */ /* 0x01efe20000000c00 */
[----:B------:R-:W-:-:S03]  /*0db0*/  UIADD3 UR7, UPT, UPT, UR7, 0x1000, URZ ;  /* 0x0000100007077890 */ /* 0x000fc6000fffe0ff */
[----:B------:R-:W0:Y:S01]  /*0dc0*/  LDS.128 R24, [R2+-0x80] ;  /* 0xffff800002187984 */ /* 0x000e220000000c00 */
[----:B------:R-:W-:-:S03]  /*0dd0*/  UISETP.NE.AND UP0, UPT, UR7, 0x2200, UPT ;  /* 0x000022000700788c */ /* 0x000fc6000bf05270 */
[----:B------:R-:W1:Y:S04]  /*0de0*/  LDS.128 R28, [R2+-0x100] ;  /* 0xffff0000021c7984 */ /* 0x000e680000000c00 */
[----:B------:R-:W2:Y:S01]  /*0df0*/  LDS.128 R48, [R6+-0x1f0] ;  /* 0xfffe100006307984 */ /* 0x000ea20000000c00 */
[----:B0-----:R-:W-:-:S03]  /*0e00*/  DFMA R52, R24, R10, R20 ;  /* 0x0000000a1834722b */ /* 0x001fc60000000014 */
[----:B------:R-:W0:Y:S01]  /*0e10*/  LDS.128 R20, [R2] ;  /* 0x0000000002147984 */ /* 0x000e220000000c00 */
[-C--:B------:R-:W-:Y:S02]  /*0e20*/  DFMA R54, R24, R8.reuse, R16 ;  /* 0x000000081836722b */ /* 0x080fe40000000010 */
[C---:B-1----:R-:W-:Y:S01]  /*0e30*/  DFMA R42, R28.reuse, R8, R42 ;  /* 0x000000081c2a722b */ /* 0x042fe2000000002a */
[----:B------:R-:W1:Y:S01]  /*0e40*/  LDS.128 R16, [R2+0x80] ;  /* 0x0000800002107984 */ /* 0x000e620000000c00 */
[C---:B------:R-:W-:Y:S02]  /*0e50*/  DFMA R44, R28.reuse, R10, R44 ;  /* 0x0000000a1c2c722b */ /* 0x040fe4000000002c */
[C---:B--2---:R-:W-:Y:S02]  /*0e60*/  DFMA R46, R28.reuse, R48, R46 ;  /* 0x000000301c2e722b */ /* 0x044fe4000000002e */
[-C--:B------:R-:W-:Y:S02]  /*0e70*/  DFMA R56, R28, R50.reuse, R56 ;  /* 0x000000321c38722b */ /* 0x080fe40000000038 */
[----:B------:R-:W-:-:S02]  /*0e80*/  DFMA R28, R24, R50, R62 ;  /* 0x00000032181c722b */ /* 0x000fc4000000003e */
[----:B------:R-:W-:Y:S02]  /*0e90*/  DFMA R60, R24, R48, R60 ;  /* 0x00000030183c722b */ /* 0x000fe4000000003c */
[C---:B0-----:R-:W-:Y:S02]  /*0ea0*/  DFMA R62, R20.reuse, R8, R36 ;  /* 0x00000008143e722b */ /* 0x041fe40000000024 */
[C---:B------:R-:W-:Y:S02]  /*0eb0*/  DFMA R36, R20.reuse, R10, R38 ;  /* 0x0000000a1424722b */ /* 0x040fe40000000026 */
[C---:B------:R-:W-:Y:S02]  /*0ec0*/  DFMA R24, R20.reuse, R48, R64 ;  /* 0x000000301418722b */ /* 0x040fe40000000040 */
[----:B------:R-:W-:Y:S02]  /*0ed0*/  DFMA R58, R20, R50, R58 ;  /* 0x00000032143a722b */ /* 0x000fe4000000003a */
[----:B-1----:R-:W-:-:S02]  /*0ee0*/  DFMA R20, R16, R8, R12 ;  /* 0x000000081014722b */ /* 0x002fc4000000000c */
[C---:B------:R-:W-:Y:S02]  /*0ef0*/  DFMA R38, R16.reuse, R10, R32 ;  /* 0x0000000a1026722b */ /* 0x040fe40000000020 */
[C---:B------:R-:W-:Y:S01]  /*0f00*/  DFMA R48, R16.reuse, R48, R14 ;  /* 0x000000301030722b */ /* 0x040fe2000000000e */
[----:B------:R-:W0:Y:S01]  /*0f10*/  LDS.128 R32, [R6] ;  /* 0x0000000006207984 */ /* 0x000e220000000c00 */
[----:B------:R-:W-:-:S03]  /*0f20*/  DFMA R40, R16, R50, R40 ;  /* 0x000000321028722b */ /* 0x000fc60000000028 */
[----:B------:R-:W1:Y:S01]  /*0f30*/  LDS.128 R12, [R6+0x10] ;  /* 0x00001000060c7984 */ /* 0x000e620000000c00 */
[C---:B0-----:R-:W-:Y:S02]  /*0f40*/  DFMA R42, R32.reuse, R30, R42 ;  /* 0x0000001e202a722b */ /* 0x041fe4000000002a */
[C---:B------:R-:W-:Y:S02]  /*0f50*/  DFMA R54, R32.reuse, R26, R54 ;  /* 0x0000001a2036722b */ /* 0x040fe40000000036 */
[C---:B------:R-:W-:Y:S02]  /*0f60*/  DFMA R8, R32.reuse, R22, R62 ;  /* 0x000000162008722b */ /* 0x040fe4000000003e */
[----:B------:R-:W-:Y:S02]  /*0f70*/  DFMA R10, R32, R18, R20 ;  /* 0x00000012200a722b */ /* 0x000fe40000000014 */
[-C--:B------:R-:W-:Y:S02]  /*0f80*/  DFMA R44, R30, R34.reuse, R44 ;  /* 0x000000221e2c722b */ /* 0x080fe4000000002c */
[----:B------:R-:W-:-:S02]  /*0f90*/  DFMA R52, R26, R34, R52 ;  /* 0x000000221a34722b */ /* 0x000fc40000000034 */
[-C--:B------:R-:W-:Y:S02]  /*0fa0*/  DFMA R36, R22, R34.reuse, R36 ;  /* 0x000000221624722b */ /* 0x080fe40000000024 */
[----:B------:R-:W-:Y:S02]  /*0fb0*/  DFMA R38, R18, R34, R38 ;  /* 0x000000221226722b */ /* 0x000fe40000000026 */
[----:B-1----:R-:W-:Y:S01]  /*0fc0*/  DFMA R46, R12, R30, R46 ;  /* 0x0000001e0c2e722b */ /* 0x002fe2000000002e */
[----:B------:R-:W-:Y:S01]  /*0fd0*/  LDS.128 R32, [R6+0x200] ;  /* 0x0002000006207984 */ /* 0x000fe20000000c00 */
[----:B------:R-:W-:Y:S02]  /*0fe0*/  DFMA R56, R30, R14, R56 ;  /* 0x0000000e1e38722b */ /* 0x000fe40000000038 */
[----:B------:R-:W-:Y:S02]  /*0ff0*/  DFMA R60, R12, R26, R60 ;  /* 0x0000001a0c3c722b */ /* 0x000fe4000000003c */
[----:B------:R-:W-:-:S02]  /*1000*/  DFMA R16, R26, R14, R28 ;  /* 0x0000000e1a10722b */ /* 0x000fc4000000001c */
[----:B------:R-:W-:Y:S01]  /*1010*/  DFMA R50, R12, R22, R24 ;  /* 0x000000160c32722b */ /* 0x000fe20000000018 */
[----:B------:R-:W-:Y:S01]  /*1020*/  LDS.128 R28, [R6+0x210] ;  /* 0x00021000061c7984 */ /* 0x000fe20000000c00 */
[----:B------:R-:W-:Y:S02]  /*1030*/  DFMA R58, R22, R14, R58 ;  /* 0x0000000e163a722b */ /* 0x000fe4000000003a */
[----:B------:R-:W-:Y:S01]  /*1040*/  DFMA R48, R12, R18, R48 ;  /* 0x000000120c30722b */ /* 0x000fe20000000030 */
[----:B------:R-:W0:Y:S01]  /*1050*/  LDS.128 R24, [R2+-0xf0] ;  /* 0xffff100002187984 */ /* 0x000e220000000c00 */
[----:B------:R-:W-:-:S03]  /*1060*/  DFMA R40, R18, R14, R40 ;  /* 0x0000000e1228722b */ /* 0x000fc60000000028 */
[----:B------:R-:W1:Y:S04]  /*1070*/  LDS.128 R20, [R2+-0x70] ;  /* 0xffff900002147984 */ /* 0x000e680000000c00 */
[----:B------:R-:W2:Y:S01]  /*1080*/  LDS.128 R12, [R2+0x10] ;  /* 0x00001000020c7984 */ /* 0x000ea20000000c00 */
[C---:B0-----:R-:W-:Y:S02]  /*1090*/  DFMA R42, R24.reuse, R32, R42 ;  /* 0x00000020182a722b */ /* 0x041fe4000000002a */
[C---:B------:R-:W-:Y:S02]  /*10a0*/  DFMA R44, R24.reuse, R34, R44 ;  /* 0x00000022182c722b */ /* 0x040fe4000000002c */
[C---:B------:R-:W-:Y:S02]  /*10b0*/  DFMA R46, R24.reuse, R28, R46 ;  /* 0x0000001c182e722b */ /* 0x040fe4000000002e */
[----:B------:R-:W-:-:S02]  /*10c0*/  DFMA R56, R24, R30, R56 ;  /* 0x0000001e1838722b */ /* 0x000fc40000000038 */
[C---:B-1----:R-:W-:Y:S02]  /*10d0*/  DFMA R54, R20.reuse, R32, R54 ;  /* 0x000000201436722b */ /* 0x042fe40000000036 */
[C---:B------:R-:W-:Y:S02]  /*10e0*/  DFMA R52, R20.reuse, R34, R52 ;  /* 0x000000221434722b */ /* 0x040fe40000000034 */
[C---:B------:R-:W-:Y:S02]  /*10f0*/  DFMA R24, R20.reuse, R28, R60 ;  /* 0x0000001c1418722b */ /* 0x040fe4000000003c */
[----:B------:R-:W-:Y:S01]  /*1100*/  DFMA R20, R20, R30, R16 ;  /* 0x0000001e1414722b */ /* 0x000fe20000000010 */
[----:B------:R-:W0:Y:S01]  /*1110*/  LDS.128 R16, [R2+0x90] ;  /* 0x0000900002107984 */ /* 0x000e220000000c00 */
[C---:B--2---:R-:W-:Y:S02]  /*1120*/  DFMA R60, R12.reuse, R32, R8 ;  /* 0x000000200c3c722b */ /* 0x044fe40000000008 */
[----:B------:R-:W-:-:S02]  /*1130*/  DFMA R36, R12, R34, R36 ;  /* 0x000000220c24722b */ /* 0x000fc40000000024 */
[C---:B------:R-:W-:Y:S02]  /*1140*/  DFMA R50, R12.reuse, R28, R50 ;  /* 0x0000001c0c32722b */ /* 0x040fe40000000032 */
[----:B------:R-:W-:Y:S02]  /*1150*/  DFMA R58, R12, R30, R58 ;  /* 0x0000001e0c3a722b */ /* 0x000fe4000000003a */
[C---:B0-----:R-:W-:Y:S02]  /*1160*/  DFMA R12, R16.reuse, R32, R10 ;  /* 0x00000020100c722b */ /* 0x041fe4000000000a */
[C---:B------:R-:W-:Y:S01]  /*1170*/  DFMA R38, R16.reuse, R34, R38 ;  /* 0x000000221026722b */ /* 0x040fe20000000026 */
[----:B------:R-:W0:Y:S01]  /*1180*/  LDS.128 R8, [R6+0x400] ;  /* 0x0004000006087984 */ /* 0x000e220000000c00 */
[C---:B------:R-:W-:Y:S02]  /*1190*/  DFMA R48, R16.reuse, R28, R48 ;  /* 0x0000001c1030722b */ /* 0x040fe40000000030 */
[----:B------:R-:W-:Y:S01]  /*11a0*/  DFMA R40, R16, R30, R40 ;  /* 0x0000001e1028722b */ /* 0x000fe20000000028 */
[----:B------:R-:W1:Y:S01]  /*11b0*/  LDS.128 R32, [R6+0x410] ;  /* 0x0004100006207984 */ /* 0x000e620000000c00 */
[----:B0-----:R-:W-:-:S02]  /*11c0*/  DFMA R42, R8, R26, R42 ;  /* 0x0000001a082a722b */ /* 0x001fc4000000002a */
[C---:B------:R-:W-:Y:S02]  /*11d0*/  DFMA R54, R8.reuse, R22, R54 ;  /* 0x000000160836722b */ /* 0x040fe40000000036 */
[C---:B------:R-:W-:Y:S02]  /*11e0*/  DFMA R60, R8.reuse, R14, R60 ;  /* 0x0000000e083c722b */ /* 0x040fe4000000003c */
[----:B------:R-:W-:Y:S02]  /*11f0*/  DFMA R16, R8, R18, R12 ;  /* 0x000000120810722b */ /* 0x000fe4000000000c */
[-C--:B------:R-:W-:Y:S02]  /*1200*/  DFMA R44, R26, R10.reuse, R44 ;  /* 0x0000000a1a2c722b */ /* 0x080fe4000000002c */
[-C--:B------:R-:W-:Y:S02]  /*1210*/  DFMA R52, R22, R10.reuse, R52 ;  /* 0x0000000a1634722b */ /* 0x080fe40000000034 */
[----:B------:R-:W-:-:S02]  /*1220*/  DFMA R36, R14, R10, R36 ;  /* 0x0000000a0e24722b */ /* 0x000fc40000000024 */
[----:B------:R-:W-:Y:S02]  /*1230*/  DFMA R38, R18, R10, R38 ;  /* 0x0000000a1226722b */ /* 0x000fe40000000026 */
[----:B-1----:R-:W-:Y:S01]  /*1240*/  DFMA R28, R32, R22, R24 ;  /* 0x00000016201c722b */ /* 0x002fe20000000018 */
[----:B------:R-:W-:Y:S01]  /*1250*/  LDS.128 R8, [R6+0x600] ;  /* 0x0006000006087984 */ /* 0x000fe20000000c00 */
[----:B------:R-:W-:Y:S02]  /*1260*/  DFMA R30, R22, R34, R20 ;  /* 0x00000022161e722b */ /* 0x000fe40000000014 */
[----:B------:R-:W-:Y:S01]  /*1270*/  DFMA R50, R32, R14, R50 ;  /* 0x0000000e2032722b */ /* 0x000fe20000000032 */
[----:B------:R-:W-:Y:S01]  /*1280*/  LDS.128 R20, [R6+0x610] ;  /* 0x0006100006147984 */ /* 0x000fe20000000c00 */
[----:B------:R-:W-:Y:S02]  /*1290*/  DFMA R58, R14, R34, R58 ;  /* 0x000000220e3a722b */ /* 0x000fe4000000003a */
[----:B------:R-:W-:Y:S01]  /*12a0*/  DFMA R46, R32, R26, R46 ;  /* 0x0000001a202e722b */ /* 0x000fe2000000002e */
[----:B------:R-:W0:Y:S01]  /*12b0*/  LDS.128 R12, [R2+-0xe0] ;  /* 0xffff2000020c7984 */ /* 0x000e220000000c00 */
[----:B------:R-:W-:-:S02]  /*12c0*/  DFMA R56, R26, R34, R56 ;  /* 0x000000221a38722b */ /* 0x000fc40000000038 */
[----:B------:R-:W-:Y:S01]  /*12d0*/  DFMA R48, R32, R18, R48 ;  /* 0x000000122030722b */ /* 0x000fe20000000030 */
[----:B------:R-:W1:Y:S01]  /*12e0*/  LDS.128 R24, [R2+-0x60] ;  /* 0xffffa00002187984 */ /* 0x000e620000000c00 */
[----:B------:R-:W-:-:S03]  /*12f0*/  DFMA R40, R18, R34, R40 ;  /* 0x000000221228722b */ /* 0x000fc60000000028 */
[----:B------:R-:W2:Y:S01]  /*1300*/  LDS.128 R32, [R2+0xa0] ;  /* 0x0000a00002207984 */ /* 0x000ea20000000c00 */
[C---:B0-----:R-:W-:Y:S02]  /*1310*/  DFMA R42, R12.reuse, R8, R42 ;  /* 0x000000080c2a722b */ /* 0x041fe4000000002a */
[C---:B------:R-:W-:Y:S02]  /*1320*/  DFMA R44, R12.reuse, R10, R44 ;  /* 0x0000000a0c2c722b */ /* 0x040fe4000000002c */
[C---:B------:R-:W-:Y:S02]  /*1330*/  DFMA R46, R12.reuse, R20, R46 ;  /* 0x000000140c2e722b */ /* 0x040fe4000000002e */
[----:B------:R-:W-:Y:S02]  /*1340*/  DFMA R56, R12, R22, R56 ;  /* 0x000000160c38722b */ /* 0x000fe40000000038 */
[C---:B-1----:R-:W-:Y:S02]  /*1350*/  DFMA R54, R24.reuse, R8, R54 ;  /* 0x000000081836722b */ /* 0x042fe40000000036 */
[----:B------:R-:W-:-:S02]  /*1360*/  DFMA R52, R24, R10, R52 ;  /* 0x0000000a1834722b */ /* 0x000fc40000000034 */
[C---:B------:R-:W-:Y:S02]  /*1370*/  DFMA R12, R24.reuse, R20, R28 ;  /* 0x00000014180c722b */ /* 0x040fe4000000001c */
[----:B------:R-:W-:Y:S01]  /*1380*/  DFMA R24, R24, R22, R30 ;  /* 0x000000161818722b */ /* 0x000fe2000000001e */
[----:B------:R-:W0:Y:S01]  /*1390*/  LDS.128 R28, [R2+0x20] ;  /* 0x00002000021c7984 */ /* 0x000e220000000c00 */
[C---:B--2---:R-:W-:Y:S02]  /*13a0*/  DFMA R38, R32.reuse, R10, R38 ;  /* 0x0000000a2026722b */ /* 0x044fe40000000026 */
[C---:B------:R-:W-:Y:S02]  /*13b0*/  DFMA R48, R32.reuse, R20, R48 ;  /* 0x000000142030722b */ /* 0x040fe40000000030 */
[----:B------:R-:W-:Y:S02]  /*13c0*/  DFMA R40, R32, R22, R40 ;  /* 0x000000162028722b */ /* 0x000fe40000000028 */
[----:B0-----:R-:W-:-:S02]  /*13d0*/  DFMA R60, R28, R8, R60 ;  /* 0x000000081c3c722b */ /* 0x001fc4000000003c */
[C---:B------:R-:W-:Y:S02]  /*13e0*/  DFMA R36, R28.reuse, R10, R36 ;  /* 0x0000000a1c24722b */ /* 0x040fe40000000024 */
[C---:B------:R-:W-:Y:S02]  /*13f0*/  DFMA R50, R28.reuse, R20, R50 ;  /* 0x000000141c32722b */ /* 0x040fe40000000032 */
[----:B------:R-:W-:Y:S02]  /*1400*/  DFMA R58, R28, R22, R58 ;  /* 0x000000161c3a722b */ /* 0x000fe4000000003a */
[----:B------:R-:W-:Y:S01]  /*1410*/  DFMA R28, R32, R8, R16 ;  /* 0x00000008201c722b */ /* 0x000fe20000000010 */
[----:B------:R-:W-:Y:S04]  /*1420*/  LDS.128 R20, [R6+0xa10] ;  /* 0x000a100006147984 */ /* 0x000fe80000000c00 */
[----:B------:R-:W0:Y:S04]  /*1430*/  LDS.128 R8, [R6+0x800] ;  /* 0x0008000006087984 */ /* 0x000e280000000c00 */
        /* <DEDUP_REMOVED lines=12> */
[----:B------:R-:W-:Y:S02]  /*1500*/  DFMA R32, R16, R26, R12 ;  /* 0x0000001a1020722b */ /* 0x000fe4000000000c */
[----:B------:R-:W-:Y:S01]  /*1510*/  DFMA R62, R26, R18, R24 ;  /* 0x000000121a3e722b */ /* 0x000fe20000000018 */
[----:B------:R-:W0:Y:S01]  /*1520*/  LDS.128 R12, [R2+-0xd0] ;  /* 0xffff3000020c7984 */ /* 0x000e220000000c00 */
[----:B------:R-:W-:-:S02]  /*1530*/  DFMA R50, R16, R30, R50 ;  /* 0x0000001e1032722b */ /* 0x000fc40000000032 */
[----:B------:R-:W-:Y:S01]  /*1540*/  DFMA R58, R30, R18, R58 ;  /* 0x000000121e3a722b */ /* 0x000fe2000000003a */
[----:B------:R-:W1:Y:S01]  /*1550*/  LDS.128 R24, [R2+-0x50] ;  /* 0xffffb00002187984 */ /* 0x000e620000000c00 */
[----:B------:R-:W-:Y:S02]  /*1560*/  DFMA R48, R16, R34, R48 ;  /* 0x000000221030722b */ /* 0x000fe40000000030 */
[----:B------:R-:W-:Y:S01]  /*1570*/  DFMA R40, R34, R18, R40 ;  /* 0x000000122228722b */ /* 0x000fe20000000028 */
[----:B------:R-:W2:Y:S01]  /*1580*/  LDS.128 R16, [R2+0x30] ;  /* 0x0000300002107984 */ /* 0x000ea20000000c00 */
[C---:B0-----:R-:W-:Y:S02]  /*1590*/  DFMA R42, R12.reuse, R8, R42 ;  /* 0x000000080c2a722b */ /* 0x041fe4000000002a */
[C---:B------:R-:W-:Y:S02]  /*15a0*/  DFMA R44, R12.reuse, R10, R44 ;  /* 0x0000000a0c2c722b */ /* 0x040fe4000000002c */
[----:B------:R-:W-:-:S02]  /*15b0*/  DFMA R46, R12, R20, R46 ;  /* 0x000000140c2e722b */ /* 0x000fc4000000002e */
[----:B------:R-:W-:Y:S02]  /*15c0*/  DFMA R56, R12, R22, R56 ;  /* 0x000000160c38722b */ /* 0x000fe40000000038 */
[C---:B-1----:R-:W-:Y:S02]  /*15d0*/  DFMA R12, R24.reuse, R8, R54 ;  /* 0x00000008180c722b */ /* 0x042fe40000000036 */
[C---:B------:R-:W-:Y:S02]  /*15e0*/  DFMA R54, R24.reuse, R10, R52 ;  /* 0x0000000a1836722b */ /* 0x040fe40000000034 */
[C---:B------:R-:W-:Y:S01]  /*15f0*/  DFMA R52, R24.reuse, R20, R32 ;  /* 0x000000141834722b */ /* 0x040fe20000000020 */
[----:B------:R0:W1:Y:S01]  /*1600*/  LDS.128 R32, [R2+0xb0] ;  /* 0x0000b00002207984 */ /* 0x0000620000000c00 */
[----:B------:R-:W-:Y:S02]  /*1610*/  DFMA R62, R24, R22, R62 ;  /* 0x00000016183e722b */ /* 0x000fe4000000003e */
[----:B--2---:R-:W-:-:S02]  /*1620*/  DFMA R60, R16, R8, R60 ;  /* 0x00000008103c722b */ /* 0x004fc4000000003c */
[C---:B------:R-:W-:Y:S02]  /*1630*/  DFMA R24, R16.reuse, R10, R36 ;  /* 0x0000000a1018722b */ /* 0x040fe40000000024 */
[C---:B------:R-:W-:Y:S01]  /*1640*/  DFMA R50, R16.reuse, R20, R50 ;  /* 0x000000141032722b */ /* 0x040fe20000000032 */
[----:B0-----:R-:W-:Y:S01]  /*1650*/  VIADD R2, R2, 0x40 ;  /* 0x0000004002027836 */ /* 0x001fe20000000000 */
[----:B------:R-:W-:Y:S02]  /*1660*/  DFMA R58, R16, R22, R58 ;  /* 0x00000016103a722b */ /* 0x000fe4000000003a */
[C---:B-1----:R-:W-:Y:S02]  /*1670*/  DFMA R66, R32.reuse, R8, R28 ;  /* 0x000000082042722b */ /* 0x042fe4000000001c */
[C---:B------:R-:W-:Y:S01]  /*1680*/  DFMA R64, R32.reuse, R10, R38 ;  /* 0x0000000a2040722b */ /* 0x040fe20000000026 */
[----:B------:R-:W0:Y:S01]  /*1690*/  LDS.128 R28, [R6+0xc10] ;  /* 0x000c1000061c7984 */ /* 0x000e220000000c00 */
[----:B------:R-:W-:-:S02]  /*16a0*/  DFMA R48, R32, R20, R48 ;  /* 0x000000142030722b */ /* 0x000fc40000000030 */
[----:B------:R-:W-:Y:S01]  /*16b0*/  DFMA R40, R32, R22, R40 ;  /* 0x000000162028722b */ /* 0x000fe20000000028 */
[----:B------:R1:W2:Y:S02]  /*16c0*/  LDS.128 R8, [R6+0xc00] ;  /* 0x000c000006087984 */ /* 0x0002a40000000c00 */
[----:B-1----:R-:W-:Y:S01]  /*16d0*/  VIADD R6, R6, 0x1000 ;  /* 0x0000100006067836 */ /* 0x002fe20000000000 */
[----:B0-----:R-:W-:Y:S02]  /*16e0*/  DFMA R46, R28, R14, R46 ;  /* 0x0000000e1c2e722b */ /* 0x001fe4000000002e */
[----:B------:R-:W-:Y:S02]  /*16f0*/  DFMA R56, R14, R30, R56 ;  /* 0x0000001e0e38722b */ /* 0x000fe40000000038 */
[C---:B--2---:R-:W-:Y:S02]  /*1700*/  DFMA R42, R8.reuse, R14, R42 ;  /* 0x0000000e082a722b */ /* 0x044fe4000000002a */
[----:B------:R-:W-:-:S02]  /*1710*/  DFMA R16, R8, R26, R12 ;  /* 0x0000001a0810722b */ /* 0x000fc4000000000c */
[----:B------:R-:W-:Y:S02]  /*1720*/  DFMA R36, R8, R18, R60 ;  /* 0x000000120824722b */ /* 0x000fe4000000003c */
[-C--:B------:R-:W-:Y:S02]  /*1730*/  DFMA R44, R14, R10.reuse, R44 ;  /* 0x0000000a0e2c722b */ /* 0x080fe4000000002c */
[----:B------:R-:W-:Y:S02]  /*1740*/  DFMA R32, R34, R10, R64 ;  /* 0x0000000a2220722b */ /* 0x000fe40000000040 */
[----:B------:R-:W-:Y:S02]  /*1750*/  DFMA R12, R8, R34, R66 ;  /* 0x00000022080c722b */ /* 0x000fe40000000042 */
[-C--:B------:R-:W-:Y:S02]  /*1760*/  DFMA R20, R26, R10.reuse, R54 ;  /* 0x0000000a1a14722b */ /* 0x080fe40000000036 */
[----:B------:R-:W-:-:S02]  /*1770*/  DFMA R38, R18, R10, R24 ;  /* 0x0000000a1226722b */ /* 0x000fc40000000018 */
[----:B------:R-:W-:Y:S02]  /*1780*/  DFMA R60, R28, R26, R52 ;  /* 0x0000001a1c3c722b */ /* 0x000fe40000000034 */
[----:B------:R-:W-:Y:S02]  /*1790*/  DFMA R62, R26, R30, R62 ;  /* 0x0000001e1a3e722b */ /* 0x000fe4000000003e */
[----:B------:R-:W-:Y:S02]  /*17a0*/  DFMA R64, R28, R18, R50 ;  /* 0x000000121c40722b */ /* 0x000fe40000000032 */
[----:B------:R-:W-:Y:S02]  /*17b0*/  DFMA R58, R18, R30, R58 ;  /* 0x0000001e123a722b */ /* 0x000fe4000000003a */
[----:B------:R-:W-:Y:S02]  /*17c0*/  DFMA R14, R28, R34, R48 ;  /* 0x000000221c0e722b */ /* 0x000fe40000000030 */
[----:B------:R-:W-:Y:S01]  /*17d0*/  DFMA R40, R34, R30, R40 ;  /* 0x0000001e2228722b */ /* 0x000fe20000000028 */
[----:B------:R-:W-:Y:S10]  /*17e0*/  BRA.U UP0, `(.L_x_21) ;  /* 0xfffffff5006c7547 */ /* 0x000ff4000b83ffff */
[----:B------:R-:W0:Y:S01]  /*17f0*/  LDCU UR7, c[0x0][0x380] ;  /* 0x00007000ff0777ac */ /* 0x000e220008000800 */
[----:B------:R-:W-:-:S04]  /*1800*/  UIADD3 UR4, UPT, UPT, UR4, 0x10, URZ ;  /* 0x0000001004047890 */ /* 0x000fc8000fffe0ff */
[----:B0-----:R-:W-:Y:S01]  /*1810*/  UISETP.GE.AND UP0, UPT, UR4, UR7, UPT ;  /* 0x000000070400728c */ /* 0x001fe2000bf06270 */
[----:B------:R-:W-:Y:S08]  /*1820*/  BAR.SYNC.DEFER_BLOCKING 0x0 ;  /* 0x0000000000007b1d */ /* 0x000ff00000010000 */
[----:B------:R-:W-:Y:S05]  /*1830*/  BRA.U !UP0, `(.L_x_22) ;  /* 0xffffffe908987547 */ /* 0x000fea000b83ffff */
.L_x_0:
[----:B------:R-:W-:Y:S01]  /*1840*/  LEA R9, R0, UR5, 0x2 ;  /* 0x0000000500097c11 */ /* 0x000fe2000f8e10ff */
[----:B------:R-:W1:Y:S01]  /*1850*/  LDCU.64 UR8, c[0x0][0x398] ;  /* 0x00007300ff0877ac */ /* 0x000e620008000a00 */
[----:B---3--:R-:W-:-:S03]  /*1860*/  LEA R3, R3, UR6, 0x2 ;  /* 0x0000000603037c11 */ /* 0x008fc6000f8e10ff */
[C---:B------:R-:W-:Y:S01]  /*1870*/  VIADD R23, R9.reuse, 0x1 ;  /* 0x0000000109177836 */ /* 0x040fe20000000000 */
[----:B------:R-:W-:Y:S01]  /*1880*/  VIMNMX R0, PT, PT, R9, R3, !PT ;  /* 0x0000000309007248 */ /* 0x000fe20007fe0100 */
[----:B------:R-:W-:Y:S02]  /*1890*/  VIADD R8, R3, 0x1 ;  /* 0x0000000103087836 */ /* 0x000fe40000000000 */
[C---:B------:R-:W-:Y:S01]  /*18a0*/  IMAD R18, R9.reuse, UR7, RZ ;  /* 0x0000000709127c24 */ /* 0x040fe2000f8e02ff */
[----:B------:R-:W-:Y:S01]  /*18b0*/  ISETP.GE.AND P0, PT, R0, UR7, PT ;  /* 0x0000000700007c0c */ /* 0x000fe2000bf06270 */
[----:B------:R-:W-:Y:S01]  /*18c0*/  VIADD R19, R9, 0x2 ;  /* 0x0000000209137836 */ /* 0x000fe20000000000 */
[C---:B------:R-:W-:Y:S01]  /*18d0*/  VIMNMX R0, PT, PT, R3.reuse, R23, !PT ;  /* 0x0000001703007248 */ /* 0x040fe20007fe0100 */
[----:B------:R-:W-:-:S03]  /*18e0*/  VIADD R2, R3, 0x2 ;  /* 0x0000000203027836 */ /* 0x000fc60000000000 */
[----:B------:R-:W-:Y:S02]  /*18f0*/  ISETP.GE.AND P5, PT, R0, UR7, PT ;  /* 0x0000000700007c0c */ /* 0x000fe4000bfa6270 */
[----:B------:R-:W-:Y:S02]  /*1900*/  VIMNMX R0, PT, PT, R9, R8, !PT ;  /* 0x0000000809007248 */ /* 0x000fe40007fe0100 */
[C---:B------:R-:W-:Y:S02]  /*1910*/  VIMNMX R26, PT, PT, R3.reuse, R19, !PT ;  /* 0x00000013031a7248 */ /* 0x040fe40007fe0100 */
[----:B------:R-:W-:Y:S01]  /*1920*/  ISETP.GE.AND P2, PT, R0, UR7, PT ;  /* 0x0000000700007c0c */ /* 0x000fe2000bf46270 */
[----:B------:R-:W2:Y:S01]  /*1930*/  @!P0 LDC.64 R10, c[0x0][0x398] ;  /* 0x0000e600ff0a8b82 */ /* 0x000ea20000000a00 */
[----:B------:R-:W-:Y:S01]  /*1940*/  @!P0 IMAD.IADD R5, R3, 0x1, R18 ;  /* 0x0000000103058824 */ /* 0x000fe200078e0212 */
[----:B------:R-:W-:Y:S01]  /*1950*/  VIMNMX R24, PT, PT, R9, R2, !PT ;  /* 0x0000000209187248 */ /* 0x000fe20007fe0100 */
[----:B------:R-:W-:-:S03]  /*1960*/  VIADD R0, R3, 0x3 ;  /* 0x0000000303007836 */ /* 0x000fc60000000000 */
[----:B------:R-:W-:Y:S02]  /*1970*/  ISETP.GE.AND P4, PT, R24, UR7, PT ;  /* 0x0000000718007c0c */ /* 0x000fe4000bf86270 */
[----:B------:R-:W3:Y:S01]  /*1980*/  @!P5 LDC.64 R6, c[0x0][0x398] ;  /* 0x0000e600ff06db82 */ /* 0x000ee20000000a00 */
[C---:B------:R-:W-:Y:S01]  /*1990*/  VIMNMX R25, PT, PT, R9.reuse, R0, !PT ;  /* 0x0000000009197248 */ /* 0x040fe20007fe0100 */
[----:B------:R-:W-:Y:S01]  /*19a0*/  VIADD R9, R9, 0x3 ;  /* 0x0000000309097836 */ /* 0x000fe20000000000 */
[----:B------:R-:W-:Y:S02]  /*19b0*/  VIMNMX R24, PT, PT, R2, R23, !PT ;  /* 0x0000001702187248 */ /* 0x000fe40007fe0100 */
[----:B------:R-:W-:Y:S01]  /*19c0*/  ISETP.GE.AND P6, PT, R25, UR7, PT ;  /* 0x0000000719007c0c */ /* 0x000fe2000bfc6270 */
[----:B--2---:R-:W-:Y:S01]  /*19d0*/  @!P0 IMAD.WIDE.U32 R10, R5, 0x8, R10 ;  /* 0x00000008050a8825 */ /* 0x004fe200078e000a */
[----:B------:R-:W-:-:S03]  /*19e0*/  IADD3 R5, P1, PT, R3, R18, RZ ;  /* 0x0000001203057210 */ /* 0x000fc60007f3e0ff */
[----:B------:R-:W-:Y:S01]  /*19f0*/  VIADD R18, R18, UR7 ;  /* 0x0000000712127c36 */ /* 0x000fe20008000000 */
[----:B-1----:R-:W-:Y:S01]  /*1a00*/  LEA R4, P3, R5, UR8, 0x3 ;  /* 0x0000000805047c11 */ /* 0x002fe2000f8618ff */
[----:B------:R-:W-:Y:S01]  /*1a10*/  IMAD.X R22, RZ, RZ, RZ, P1 ;  /* 0x000000ffff167224 */ /* 0x000fe200008e06ff */
[----:B------:R-:W-:Y:S01]  /*1a20*/  ISETP.GE.AND P1, PT, R26, UR7, PT ;  /* 0x000000071a007c0c */ /* 0x000fe2000bf26270 */
[----:B0-----:R0:W-:Y:S01]  /*1a30*/  @!P0 STG.E.64 desc[UR10][R10.64], R42 ;  /* 0x0000002a0a008986 */ /* 0x0011e2000c101b0a */
[----:B------:R-:W-:Y:S02]  /*1a40*/  @!P5 IMAD.IADD R25, R3, 0x1, R18 ;  /* 0x000000010319d824 */ /* 0x000fe400078e0212 */
[----:B------:R-:W-:Y:S02]  /*1a50*/  LEA.HI.X R5, R5, UR9, R22, 0x3, P3 ;  /* 0x0000000905057c11 */ /* 0x000fe400098f1c16 */
[-C--:B------:R-:W-:Y:S01]  /*1a60*/  VIMNMX R22, PT, PT, R8, R23.reuse, !PT ;  /* 0x0000001708167248 */ /* 0x080fe20007fe0100 */
[----:B---3--:R-:W-:Y:S01]  /*1a70*/  @!P5 IMAD.WIDE.U32 R6, R25, 0x8, R6 ;  /* 0x000000081906d825 */ /* 0x008fe200078e0006 */
[----:B------:R-:W-:Y:S01]  /*1a80*/  VIMNMX R23, PT, PT, R0, R23, !PT ;  /* 0x0000001700177248 */ /* 0x000fe20007fe0100 */
[----:B------:R-:W-:Y:S01]  /*1a90*/  @!P6 STG.E.64 desc[UR10][R4.64+0x18], R56 ;  /* 0x000018380400e986 */ /* 0x000fe2000c101b0a */
[----:B------:R-:W-:-:S02]  /*1aa0*/  ISETP.GE.AND P0, PT, R22, UR7, PT ;  /* 0x0000000716007c0c */ /* 0x000fc4000bf06270 */
[C---:B------:R-:W-:Y:S01]  /*1ab0*/  VIMNMX R22, PT, PT, R3.reuse, R9, !PT ;  /* 0x0000000903167248 */ /* 0x040fe20007fe0100 */
[----:B------:R-:W-:Y:S01]  /*1ac0*/  @!P2 STG.E.64 desc[UR10][R4.64+0x8], R44 ;  /* 0x0000082c0400a986 */ /* 0x000fe2000c101b0a */
[----:B------:R-:W-:Y:S01]  /*1ad0*/  IADD3 R25, P6, PT, R3, R18, RZ ;  /* 0x0000001203197210 */ /* 0x000fe20007fde0ff */
[----:B0-----:R-:W0:Y:S01]  /*1ae0*/  @!P1 LDC.64 R10, c[0x0][0x398] ;  /* 0x0000e600ff0a9b82 */ /* 0x001e220000000a00 */
[----:B------:R-:W-:Y:S01]  /*1af0*/  ISETP.GE.AND P2, PT, R22, UR7, PT ;  /* 0x0000000716007c0c */ /* 0x000fe2000bf46270 */
[----:B------:R1:W-:Y:S01]  /*1b00*/  @!P4 STG.E.64 desc[UR10][R4.64+0x10], R46 ;  /* 0x0000102e0400c986 */ /* 0x0003e2000c101b0a */
[----:B------:R-:W-:Y:S01]  /*1b10*/  ISETP.GE.AND P4, PT, R23, UR7, PT ;  /* 0x0000000717007c0c */ /* 0x000fe2000bf86270 */
[----:B------:R-:W-:Y:S01]  /*1b20*/  IMAD.X R26, RZ, RZ, RZ, P6 ;  /* 0x000000ffff1a7224 */ /* 0x000fe200030e06ff */
[----:B------:R-:W-:Y:S01]  /*1b30*/  VIMNMX R23, PT, PT, R8, R19, !PT ;  /* 0x0000001308177248 */ /* 0x000fe20007fe0100 */
[----:B------:R2:W-:Y:S01]  /*1b40*/  @!P5 STG.E.64 desc[UR10][R6.64], R16 ;  /* 0x000000100600d986 */ /* 0x0005e2000c101b0a */
[----:B------:R-:W-:Y:S01]  /*1b50*/  LEA R22, P5, R25, UR8, 0x3 ;  /* 0x0000000819167c11 */ /* 0x000fe2000f8a18ff */
[----:B------:R-:W-:Y:S01]  /*1b60*/  VIADD R18, R18, UR7 ;  /* 0x0000000712127c36 */ /* 0x000fe20008000000 */
[----:B------:R-:W-:-:S02]  /*1b70*/  ISETP.GE.AND P3, PT, R24, UR7, PT ;  /* 0x0000000718007c0c */ /* 0x000fc4000bf66270 */
[----:B------:R-:W-:Y:S02]  /*1b80*/  ISETP.GE.AND P6, PT, R23, UR7, PT ;  /* 0x0000000717007c0c */ /* 0x000fe4000bfc6270 */
[-C--:B------:R-:W-:Y:S02]  /*1b90*/  VIMNMX R24, PT, PT, R2, R19.reuse, !PT ;  /* 0x0000001302187248 */ /* 0x080fe40007fe0100 */
[----:B------:R-:W-:Y:S01]  /*1ba0*/  LEA.HI.X R23, R25, UR9, R26, 0x3, P5 ;  /* 0x0000000919177c11 */ /* 0x000fe2000a8f1c1a */
[----:B-1----:R-:W1:Y:S01]  /*1bb0*/  @!P2 LDC.64 R4, c[0x0][0x398] ;  /* 0x0000e600ff04ab82 */ /* 0x002e620000000a00 */
[----:B------:R-:W-:Y:S02]  /*1bc0*/  ISETP.GE.AND P5, PT, R24, UR7, PT ;  /* 0x0000000718007c0c */ /* 0x000fe4000bfa6270 */
[----:B------:R-:W-:Y:S01]  /*1bd0*/  VIMNMX R24, PT, PT, R0, R19, !PT ;  /* 0x0000001300187248 */ /* 0x000fe20007fe0100 */
[----:B------:R3:W-:Y:S01]  /*1be0*/  @!P4 STG.E.64 desc[UR10][R22.64+0x18], R62 ;  /* 0x0000183e1600c986 */ /* 0x0007e2000c101b0a */
[C---:B------:R-:W-:Y:S01]  /*1bf0*/  @!P1 IMAD.IADD R19, R3.reuse, 0x1, R18 ;  /* 0x0000000103139824 */ /* 0x040fe200078e0212 */
[----:B--2---:R-:W-:Y:S01]  /*1c00*/  IADD3 R7, P4, PT, R3, R18, RZ ;  /* 0x0000001203077210 */ /* 0x004fe20007f9e0ff */
[----:B------:R-:W-:Y:S01]  /*1c10*/  VIADD R18, R18, UR7 ;  /* 0x0000000712127c36 */ /* 0x000fe20008000000 */
[-C--:B------:R-:W-:Y:S01]  /*1c20*/  VIMNMX R8, PT, PT, R8, R9.reuse, !PT ;  /* 0x0000000908087248 */ /* 0x080fe20007fe0100 */
[----:B------:R3:W-:Y:S01]  /*1c30*/  @!P3 STG.E.64 desc[UR10][R22.64+0x10], R60 ;  /* 0x0000103c1600b986 */ /* 0x0007e2000c101b0a */
[----:B0-----:R-:W-:Y:S01]  /*1c40*/  @!P1 IMAD.WIDE.U32 R10, R19, 0x8, R10 ;  /* 0x00000008130a9825 */ /* 0x001fe200078e000a */
[----:B------:R-:W-:-:S02]  /*1c50*/  VIMNMX R0, PT, PT, R0, R9, !PT ;  /* 0x0000000900007248 */ /* 0x000fc40007fe0100 */
[----:B------:R-:W-:Y:S01]  /*1c60*/  ISETP.GE.AND P3, PT, R8, UR7, PT ;  /* 0x0000000708007c0c */ /* 0x000fe2000bf66270 */
[----:B------:R-:W-:Y:S01]  /*1c70*/  IMAD.X R16, RZ, RZ, RZ, P4 ;  /* 0x000000ffff107224 */ /* 0x000fe200020e06ff */
[C---:B------:R-:W-:Y:S01]  /*1c80*/  IADD3 R8, P4, PT, R3.reuse, R18, RZ ;  /* 0x0000001203087210 */ /* 0x040fe20007f9e0ff */
[----:B------:R3:W-:Y:S01]  /*1c90*/  @!P0 STG.E.64 desc[UR10][R22.64+0x8], R20 ;  /* 0x0000081416008986 */ /* 0x0007e2000c101b0a */
[----:B------:R-:W-:Y:S01]  /*1ca0*/  @!P2 IMAD.IADD R17, R3, 0x1, R18 ;  /* 0x000000010311a824 */ /* 0x000fe200078e0212 */
[----:B------:R-:W-:Y:S02]  /*1cb0*/  VIMNMX R3, PT, PT, R2, R9, !PT ;  /* 0x0000000902037248 */ /* 0x000fe40007fe0100 */
[----:B------:R3:W-:Y:S01]  /*1cc0*/  @!P1 STG.E.64 desc[UR10][R10.64], R36 ;  /* 0x000000240a009986 */ /* 0x0007e2000c101b0a */
[----:B------:R-:W-:Y:S01]  /*1cd0*/  LEA R6, P1, R7, UR8, 0x3 ;  /* 0x0000000807067c11 */ /* 0x000fe2000f8218ff */
[----:B------:R-:W-:Y:S01]  /*1ce0*/  IMAD.X R19, RZ, RZ, RZ, P4 ;  /* 0x000000ffff137224 */ /* 0x000fe200020e06ff */
[----:B------:R-:W-:Y:S01]  /*1cf0*/  LEA R2, P4, R8, UR8, 0x3 ;  /* 0x0000000808027c11 */ /* 0x000fe2000f8818ff */
[----:B-1----:R-:W-:Y:S01]  /*1d00*/  @!P2 IMAD.WIDE.U32 R4, R17, 0x8, R4 ;  /* 0x000000081104a825 */ /* 0x002fe200078e0004 */
[----:B------:R-:W-:-:S02]  /*1d10*/  ISETP.GE.AND P0, PT, R24, UR7, PT ;  /* 0x0000000718007c0c */ /* 0x000fc4000bf06270 */
[----:B------:R-:W-:Y:S02]  /*1d20*/  LEA.HI.X R7, R7, UR9, R16, 0x3, P1 ;  /* 0x0000000907077c11 */ /* 0x000fe400088f1c10 */
[----:B------:R-:W-:Y:S02]  /*1d30*/  ISETP.GE.AND P1, PT, R3, UR7, PT ;  /* 0x0000000703007c0c */ /* 0x000fe4000bf26270 */
[----:B------:R-:W-:Y:S01]  /*1d40*/  LEA.HI.X R3, R8, UR9, R19, 0x3, P4 ;  /* 0x0000000908037c11 */ /* 0x000fe2000a0f1c13 */
[----:B------:R3:W-:Y:S01]  /*1d50*/  @!P6 STG.E.64 desc[UR10][R6.64+0x8], R38 ;  /* 0x000008260600e986 */ /* 0x0007e2000c101b0a */
[----:B------:R-:W-:-:S03]  /*1d60*/  ISETP.GE.AND P4, PT, R0, UR7, PT ;  /* 0x0000000700007c0c */ /* 0x000fc6000bf86270 */
[----:B------:R3:W-:Y:S04]  /*1d70*/  @!P5 STG.E.64 desc[UR10][R6.64+0x10], R64 ;  /* 0x000010400600d986 */ /* 0x0007e8000c101b0a */
[----:B------:R3:W-:Y:S04]  /*1d80*/  @!P0 STG.E.64 desc[UR10][R6.64+0x18], R58 ;  /* 0x0000183a06008986 */ /* 0x0007e8000c101b0a */
[----:B------:R3:W-:Y:S04]  /*1d90*/  @!P2 STG.E.64 desc[UR10][R4.64], R12 ;  /* 0x0000000c0400a986 */ /* 0x0007e8000c101b0a */
[----:B------:R3:W-:Y:S04]  /*1da0*/  @!P3 STG.E.64 desc[UR10][R2.64+0x8], R32 ;  /* 0x000008200200b986 */ /* 0x0007e8000c101b0a */
[----:B------:R3:W-:Y:S01]  /*1db0*/  @!P1 STG.E.64 desc[UR10][R2.64+0x10], R14 ;  /* 0x0000100e02009986 */ /* 0x0007e2000c101b0a */
[----:B------:R-:W-:Y:S05]  /*1dc0*/  @P4 EXIT ;  /* 0x000000000000494d */ /* 0x000fea0003800000 */
[----:B------:R-:W-:Y:S01]  /*1dd0*/  STG.E.64 desc[UR10][R2.64+0x18], R40 ;  /* 0x0000182802007986 */ /* 0x000fe2000c101b0a */
[----:B------:R-:W-:Y:S05]  /*1de0*/  EXIT ;  /* 0x000000000000794d */ /* 0x000fea0003800000 */
.L_x_23:
[----:B------:R-:W-:-:S00]  /*1df0*/  BRA `(.L_x_23) ;  /* 0xfffffffc00fc7947 */ /* 0x000fc0000383ffff */
[----:B------:R-:W-:-:S00]  /*1e00*/  NOP ;  /* 0x0000000000007918 */ /* 0x000fc00000000000 */
[----:B------:R-:W-:-:S00]  /*1e10*/  NOP ;  /* 0x0000000000007918 */ /* 0x000fc00000000000 */
[----:B------:R-:W-:-:S00]  /*1e20*/  NOP ;  /* 0x0000000000007918 */ /* 0x000fc00000000000 */
[----:B------:R-:W-:-:S00]  /*1e30*/  NOP ;  /* 0x0000000000007918 */ /* 0x000fc00000000000 */
[----:B------:R-:W-:-:S00]  /*1e40*/  NOP ;  /* 0x0000000000007918 */ /* 0x000fc00000000000 */
[----:B------:R-:W-:-:S00]  /*1e50*/  NOP ;  /* 0x0000000000007918 */ /* 0x000fc00000000000 */
[----:B------:R-:W-:-:S00]  /*1e60*/  NOP ;  /* 0x0000000000007918 */ /* 0x000fc00000000000 */
[----:B------:R-:W-:-:S00]  /*1e70*/  NOP ;  /* 0x0000000000007918 */ /* 0x000fc00000000000 */
.L_x_24:


//--------------------- .nv.shared._Z34square_dgemm_kernel_2d_blocktilingiPKdS0_Pd --------------------------
	.section	.nv.shared._Z34square_dgemm_kernel_2d_blocktilingiPKdS0_Pd,"aw",@nobits
	.sectionflags	@""
	.align	8
.nv.shared._Z34square_dgemm_kernel_2d_blocktilingiPKdS0_Pd:
	.zero		17408


//--------------------- .nv.shared.reserved.0     --------------------------
	.section	.nv.shared.reserved.0,"aw",@nobits
	.weak		__nv_reservedSMEM_offset_0_alias
	.size		__nv_reservedSMEM_offset_0_alias, 0, 64
	.other		__nv_reservedSMEM_offset_0_alias,@"STO_CUDA_RESERVED_SHARED STV_DEFAULT"
__nv_reservedSMEM_offset_0_alias:
	.zero		0
	.zero		64


//--------------------- .nv.constant0._Z34square_dgemm_kernel_2d_blocktilingiPKdS0_Pd --------------------------
	.section	.nv.constant0._Z34square_dgemm_kernel_2d_blocktilingiPKdS0_Pd,"a",@progbits
	.sectionflags	@""
	.align	4
.nv.constant0._Z34square_dgemm_kernel_2d_blocktilingiPKdS0_Pd:
	.zero		928


//--------------------- SYMBOLS --------------------------

	.type		.nv.reservedSmem.offset0,@object
	.size		.nv.reservedSmem.offset0,0x4
	.type		.nv.reservedSmem.cap,@object
	.size		.nv.reservedSmem.cap,0x4
